	.target	sm_90a

	.elftype	@"ET_EXEC"


//--------------------- .note.nv.tkinfo           --------------------------
	.section	.note.nv.tkinfo,"",@"SHT_NOTE"
	.sectionflags	@"SHF_NOTE_NV_TKINFO"
	.tkinfo
        /*0018*/ 	.word	0x00000002
        /*0030*/ 	.string	""
        /*0030*/ 	.string	"ptxas"
        /*0030*/ 	.string	"Cuda compilation tools, release 13.0, V13.0.88"
        /*0030*/ 	.string	"Build cuda_13.0.r13.0/compiler.36424714_0"
        /*0030*/ 	.string	"-v  -suppress-debug-info  -lineinfo  -arch sm_90a "



//--------------------- .note.nv.cuinfo           --------------------------
	.section	.note.nv.cuinfo,"",@"SHT_NOTE"
	.sectionflags	@"SHF_NOTE_NV_CUINFO"
        /*0018*/ 	.short	0x0002
        /*001a*/ 	.short	0x005a
        /*001c*/ 	.short	0x0082
	.zero		2


//--------------------- .nv.info                  --------------------------
	.section	.nv.info,"",@"SHT_CUDA_INFO"
	.align	4


	//----- nvinfo : EIATTR_REGCOUNT
	.align		4
        /*0000*/ 	.byte	0x04, 0x2f
        /*0002*/ 	.short	(.L_2 - .L_1)
	.align		4
.L_1:
        /*0004*/ 	.word	index@(attn_fwd)
        /*0008*/ 	.word	0x00000028


	//----- nvinfo : EIATTR_FRAME_SIZE
	.align		4
.L_2:
        /*000c*/ 	.byte	0x04, 0x11
        /*000e*/ 	.short	(.L_4 - .L_3)
	.align		4
.L_3:
        /*0010*/ 	.word	index@(attn_fwd)
        /*0014*/ 	.word	0x00000000


	//----- nvinfo : EIATTR_MIN_STACK_SIZE
	.align		4
.L_4:
        /*0018*/ 	.byte	0x04, 0x12
        /*001a*/ 	.short	(.L_6 - .L_5)
	.align		4
.L_5:
        /*001c*/ 	.word	index@(attn_fwd)
        /*0020*/ 	.word	0x00000000
.L_6:


//--------------------- .nv.compat                --------------------------
	.section	.nv.compat,"",@"SHT_CUDA_COMPAT_INFO"
	.align	4
        /*0000*/ 	.byte	0x02, 0x09, 0x01, 0x00, 0x02, 0x02, 0x01, 0x00, 0x02, 0x05, 0x05, 0x00, 0x03, 0x07, 0x01, 0x01
        /*0010*/ 	.byte	0x02, 0x03, 0x00, 0x00, 0x02, 0x06, 0x01, 0x00, 0x04, 0x0b, 0x08, 0x00, 0x00, 0x00, 0x00, 0x00
        /*0020*/ 	.byte	0x00, 0x00, 0x00, 0x00


//--------------------- .nv.info.attn_fwd         --------------------------
	.section	.nv.info.attn_fwd,"",@"SHT_CUDA_INFO"
	.sectionflags	@""
	.align	4


	//----- nvinfo : EIATTR_CUDA_API_VERSION
	.align		4
        /*0000*/ 	.byte	0x04, 0x37
        /*0002*/ 	.short	(.L_8 - .L_7)
.L_7:
        /*0004*/ 	.word	0x00000082


	//----- nvinfo : EIATTR_KPARAM_INFO
	.align		4
.L_8:
        /*0008*/ 	.byte	0x04, 0x17
        /*000a*/ 	.short	(.L_10 - .L_9)
.L_9:
        /*000c*/ 	.word	0x00000000
        /*0010*/ 	.short	0x0019
        /*0012*/ 	.short	0x0080
        /*0014*/ 	.byte	0x00, 0xf4, 0x21, 0x00


	//----- nvinfo : EIATTR_KPARAM_INFO
	.align		4
.L_10:
        /*0018*/ 	.byte	0x04, 0x17
        /*001a*/ 	.short	(.L_12 - .L_11)
.L_11:
        /*001c*/ 	.word	0x00000000
        /*0020*/ 	.short	0x0018
        /*0022*/ 	.short	0x0078
        /*0024*/ 	.byte	0x00, 0xf4, 0x21, 0x00


	//----- nvinfo : EIATTR_KPARAM_INFO
	.align		4
.L_12:
        /*0028*/ 	.byte	0x04, 0x17
        /*002a*/ 	.short	(.L_14 - .L_13)
.L_13:
        /*002c*/ 	.word	0x00000000
        /*0030*/ 	.short	0x0017
        /*0032*/ 	.short	0x0070
        /*0034*/ 	.byte	0x00, 0xf0, 0x11, 0x00


	//----- nvinfo : EIATTR_KPARAM_INFO
	.align		4
.L_14:
        /*0038*/ 	.byte	0x04, 0x17
        /*003a*/ 	.short	(.L_16 - .L_15)
.L_15:
        /*003c*/ 	.word	0x00000000
        /*0040*/ 	.short	0x0016
        /*0042*/ 	.short	0x006c
        /*0044*/ 	.byte	0x00, 0xf0, 0x11, 0x00


	//----- nvinfo : EIATTR_KPARAM_INFO
	.align		4
.L_16:
        /*0048*/ 	.byte	0x04, 0x17
        /*004a*/ 	.short	(.L_18 - .L_17)
.L_17:
        /*004c*/ 	.word	0x00000000
        /*0050*/ 	.short	0x0015
        /*0052*/ 	.short	0x0068
        /*0054*/ 	.byte	0x00, 0xf0, 0x11, 0x00


	//----- nvinfo : EIATTR_KPARAM_INFO
	.align		4
.L_18:
        /*0058*/ 	.byte	0x04, 0x17
        /*005a*/ 	.short	(.L_20 - .L_19)
.L_19:
        /*005c*/ 	.word	0x00000000
        /*0060*/ 	.short	0x0014
        /*0062*/ 	.short	0x0064
        /*0064*/ 	.byte	0x00, 0xf0, 0x11, 0x00


	//----- nvinfo : EIATTR_KPARAM_INFO
	.align		4
.L_20:
        /*0068*/ 	.byte	0x04, 0x17
        /*006a*/ 	.short	(.L_22 - .L_21)
.L_21:
        /*006c*/ 	.word	0x00000000
        /*0070*/ 	.short	0x0013
        /*0072*/ 	.short	0x0060
        /*0074*/ 	.byte	0x00, 0xf0, 0x11, 0x00


	//----- nvinfo : EIATTR_KPARAM_INFO
	.align		4
.L_22:
        /*0078*/ 	.byte	0x04, 0x17
        /*007a*/ 	.short	(.L_24 - .L_23)
.L_23:
        /*007c*/ 	.word	0x00000000
        /*0080*/ 	.short	0x0012
        /*0082*/ 	.short	0x005c
        /*0084*/ 	.byte	0x00, 0xf0, 0x11, 0x00


	//----- nvinfo : EIATTR_KPARAM_INFO
	.align		4
.L_24:
        /*0088*/ 	.byte	0x04, 0x17
        /*008a*/ 	.short	(.L_26 - .L_25)
.L_25:
        /*008c*/ 	.word	0x00000000
        /*0090*/ 	.short	0x0011
        /*0092*/ 	.short	0x0058
        /*0094*/ 	.byte	0x00, 0xf0, 0x11, 0x00


	//----- nvinfo : EIATTR_KPARAM_INFO
	.align		4
.L_26:
        /*0098*/ 	.byte	0x04, 0x17
        /*009a*/ 	.short	(.L_28 - .L_27)
.L_27:
        /*009c*/ 	.word	0x00000000
        /*00a0*/ 	.short	0x0010
        /*00a2*/ 	.short	0x0054
        /*00a4*/ 	.byte	0x00, 0xf0, 0x11, 0x00


	//----- nvinfo : EIATTR_KPARAM_INFO
	.align		4
.L_28:
        /*00a8*/ 	.byte	0x04, 0x17
        /*00aa*/ 	.short	(.L_30 - .L_29)
.L_29:
        /*00ac*/ 	.word	0x00000000
        /*00b0*/ 	.short	0x000f
        /*00b2*/ 	.short	0x0050
        /*00b4*/ 	.byte	0x00, 0xf0, 0x11, 0x00


	//----- nvinfo : EIATTR_KPARAM_INFO
	.align		4
.L_30:
        /*00b8*/ 	.byte	0x04, 0x17
        /*00ba*/ 	.short	(.L_32 - .L_31)
.L_31:
        /*00bc*/ 	.word	0x00000000
        /*00c0*/ 	.short	0x000e
        /*00c2*/ 	.short	0x004c
        /*00c4*/ 	.byte	0x00, 0xf0, 0x11, 0x00


	//----- nvinfo : EIATTR_KPARAM_INFO
	.align		4
.L_32:
        /*00c8*/ 	.byte	0x04, 0x17
        /*00ca*/ 	.short	(.L_34 - .L_33)
.L_33:
        /*00cc*/ 	.word	0x00000000
        /*00d0*/ 	.short	0x000d
        /*00d2*/ 	.short	0x0048
        /*00d4*/ 	.byte	0x00, 0xf0, 0x11, 0x00


	//----- nvinfo : EIATTR_KPARAM_INFO
	.align		4
.L_34:
        /*00d8*/ 	.byte	0x04, 0x17
        /*00da*/ 	.short	(.L_36 - .L_35)
.L_35:
        /*00dc*/ 	.word	0x00000000
        /*00e0*/ 	.short	0x000c
        /*00e2*/ 	.short	0x0044
        /*00e4*/ 	.byte	0x00, 0xf0, 0x11, 0x00


	//----- nvinfo : EIATTR_KPARAM_INFO
	.align		4
.L_36:
        /*00e8*/ 	.byte	0x04, 0x17
        /*00ea*/ 	.short	(.L_38 - .L_37)
.L_37:
        /*00ec*/ 	.word	0x00000000
        /*00f0*/ 	.short	0x000b
        /*00f2*/ 	.short	0x0040
        /*00f4*/ 	.byte	0x00, 0xf0, 0x11, 0x00


	//----- nvinfo : EIATTR_KPARAM_INFO
	.align		4
.L_38:
        /*00f8*/ 	.byte	0x04, 0x17
        /*00fa*/ 	.short	(.L_40 - .L_39)
.L_39:
        /*00fc*/ 	.word	0x00000000
        /*0100*/ 	.short	0x000a
        /*0102*/ 	.short	0x003c
        /*0104*/ 	.byte	0x00, 0xf0, 0x11, 0x00


	//----- nvinfo : EIATTR_KPARAM_INFO
	.align		4
.L_40:
        /*0108*/ 	.byte	0x04, 0x17
        /*010a*/ 	.short	(.L_42 - .L_41)
.L_41:
        /*010c*/ 	.word	0x00000000
        /*0110*/ 	.short	0x0009
        /*0112*/ 	.short	0x0038
        /*0114*/ 	.byte	0x00, 0xf0, 0x11, 0x00


	//----- nvinfo : EIATTR_KPARAM_INFO
	.align		4
.L_42:
        /*0118*/ 	.byte	0x04, 0x17
        /*011a*/ 	.short	(.L_44 - .L_43)
.L_43:
        /*011c*/ 	.word	0x00000000
        /*0120*/ 	.short	0x0008
        /*0122*/ 	.short	0x0034
        /*0124*/ 	.byte	0x00, 0xf0, 0x11, 0x00


	//----- nvinfo : EIATTR_KPARAM_INFO
	.align		4
.L_44:
        /*0128*/ 	.byte	0x04, 0x17
        /*012a*/ 	.short	(.L_46 - .L_45)
.L_45:
        /*012c*/ 	.word	0x00000000
        /*0130*/ 	.short	0x0007
        /*0132*/ 	.short	0x0030
        /*0134*/ 	.byte	0x00, 0xf0, 0x11, 0x00


	//----- nvinfo : EIATTR_KPARAM_INFO
	.align		4
.L_46:
        /*0138*/ 	.byte	0x04, 0x17
        /*013a*/ 	.short	(.L_48 - .L_47)
.L_47:
        /*013c*/ 	.word	0x00000000
        /*0140*/ 	.short	0x0006
        /*0142*/ 	.short	0x002c
        /*0144*/ 	.byte	0x00, 0xf0, 0x11, 0x00


	//----- nvinfo : EIATTR_KPARAM_INFO
	.align		4
.L_48:
        /*0148*/ 	.byte	0x04, 0x17
        /*014a*/ 	.short	(.L_50 - .L_49)
.L_49:
        /*014c*/ 	.word	0x00000000
        /*0150*/ 	.short	0x0005
        /*0152*/ 	.short	0x0028
        /*0154*/ 	.byte	0x00, 0xf0, 0x11, 0x00


	//----- nvinfo : EIATTR_KPARAM_INFO
	.align		4
.L_50:
        /*0158*/ 	.byte	0x04, 0x17
        /*015a*/ 	.short	(.L_52 - .L_51)
.L_51:
        /*015c*/ 	.word	0x00000000
        /*0160*/ 	.short	0x0004
        /*0162*/ 	.short	0x0020
        /*0164*/ 	.byte	0x00, 0xf4, 0x21, 0x00


	//----- nvinfo : EIATTR_KPARAM_INFO
	.align		4
.L_52:
        /*0168*/ 	.byte	0x04, 0x17
        /*016a*/ 	.short	(.L_54 - .L_53)
.L_53:
        /*016c*/ 	.word	0x00000000
        /*0170*/ 	.short	0x0003
        /*0172*/ 	.short	0x0018
        /*0174*/ 	.byte	0x00, 0xf4, 0x21, 0x00


	//----- nvinfo : EIATTR_KPARAM_INFO
	.align		4
.L_54:
        /*0178*/ 	.byte	0x04, 0x17
        /*017a*/ 	.short	(.L_56 - .L_55)
.L_55:
        /*017c*/ 	.word	0x00000000
        /*0180*/ 	.short	0x0002
        /*0182*/ 	.short	0x0010
        /*0184*/ 	.byte	0x00, 0xf4, 0x21, 0x00


	//----- nvinfo : EIATTR_KPARAM_INFO
	.align		4
.L_56:
        /*0188*/ 	.byte	0x04, 0x17
        /*018a*/ 	.short	(.L_58 - .L_57)
.L_57:
        /*018c*/ 	.word	0x00000000
        /*0190*/ 	.short	0x0001
        /*0192*/ 	.short	0x0008
        /*0194*/ 	.byte	0x00, 0xf4, 0x21, 0x00


	//----- nvinfo : EIATTR_KPARAM_INFO
	.align		4
.L_58:
        /*0198*/ 	.byte	0x04, 0x17
        /*019a*/ 	.short	(.L_60 - .L_59)
.L_59:
        /*019c*/ 	.word	0x00000000
        /*01a0*/ 	.short	0x0000
        /*01a2*/ 	.short	0x0000
        /*01a4*/ 	.byte	0x00, 0xf4, 0x21, 0x00


	//----- nvinfo : EIATTR_SPARSE_MMA_MASK
	.align		4
.L_60:
        /*01a8*/ 	.byte	0x03, 0x50
        /*01aa*/ 	.short	0x0000


	//----- nvinfo : EIATTR_MAXREG_COUNT
	.align		4
        /*01ac*/ 	.byte	0x03, 0x1b
        /*01ae*/ 	.short	0x00ff


	//----- nvinfo : EIATTR_NUM_BARRIERS
	.align		4
        /*01b0*/ 	.byte	0x02, 0x4c
        /*01b2*/ 	.byte	0x01
	.zero		1


	//----- nvinfo : EIATTR_MERCURY_ISA_VERSION
	.align		4
        /*01b4*/ 	.byte	0x03, 0x5f
        /*01b6*/ 	.short	0x0101


	//----- nvinfo : EIATTR_COOP_GROUP_MASK_REGIDS
	.align		4
        /*01b8*/ 	.byte	0x04, 0x29
        /*01ba*/ 	.short	(.L_62 - .L_61)


	//   ....[0]....
.L_61:
        /*01bc*/ 	.word	0xffffffff


	//   ....[1]....
        /*01c0*/ 	.word	0xffffffff


	//   ....[2]....
        /*01c4*/ 	.word	0xffffffff


	//   ....[3]....
        /*01c8*/ 	.word	0xffffffff


	//   ....[4]....
        /*01cc*/ 	.word	0xffffffff


	//   ....[5]....
        /*01d0*/ 	.word	0xffffffff


	//   ....[6]....
        /*01d4*/ 	.word	0xffffffff


	//   ....[7]....
        /*01d8*/ 	.word	0xffffffff


	//----- nvinfo : EIATTR_COOP_GROUP_INSTR_OFFSETS
	.align		4
.L_62:
        /*01dc*/ 	.byte	0x04, 0x28
        /*01de*/ 	.short	(.L_64 - .L_63)


	//   ....[0]....
.L_63:
        /*01e0*/ 	.word	0x00000bb0


	//   ....[1]....
        /*01e4*/ 	.word	0x00000bd0


	//   ....[2]....
        /*01e8*/ 	.word	0x00000d10


	//   ....[3]....
        /*01ec*/ 	.word	0x00000d60


	//   ....[4]....
        /*01f0*/ 	.word	0x00000dd0


	//   ....[5]....
        /*01f4*/ 	.word	0x00000e10


	//   ....[6]....
        /*01f8*/ 	.word	0x00001010


	//   ....[7]....
        /*01fc*/ 	.word	0x00001090


	//----- nvinfo : EIATTR_EXIT_INSTR_OFFSETS
	.align		4
.L_64:
        /*0200*/ 	.byte	0x04, 0x1c
        /*0202*/ 	.short	(.L_66 - .L_65)


	//   ....[0]....
.L_65:
        /*0204*/ 	.word	0x00001b80


	//   ....[1]....
        /*0208*/ 	.word	0x00001bb0


	//----- nvinfo : EIATTR_REQNTID
	.align		4
.L_66:
        /*020c*/ 	.byte	0x04, 0x10
        /*020e*/ 	.short	(.L_68 - .L_67)
.L_67:
        /*0210*/ 	.word	0x00000100
        /*0214*/ 	.word	0x00000001
        /*0218*/ 	.word	0x00000001


	//----- nvinfo : EIATTR_CBANK_PARAM_SIZE
	.align		4
.L_68:
        /*021c*/ 	.byte	0x03, 0x19
        /*021e*/ 	.short	0x0088


	//----- nvinfo : EIATTR_PARAM_CBANK
	.align		4
        /*0220*/ 	.byte	0x04, 0x0a
        /*0222*/ 	.short	(.L_70 - .L_69)
	.align		4
.L_69:
        /*0224*/ 	.word	index@(.nv.constant0.attn_fwd)
        /*0228*/ 	.short	0x0210
        /*022a*/ 	.short	0x0088


	//----- nvinfo : EIATTR_SW_WAR
	.align		4
.L_70:
        /*022c*/ 	.byte	0x04, 0x36
        /*022e*/ 	.short	(.L_72 - .L_71)
.L_71:
        /*0230*/ 	.word	0x00000008
.L_72:


//--------------------- .nv.callgraph             --------------------------
	.section	.nv.callgraph,"",@"SHT_CUDA_CALLGRAPH"
	.align	4
	.sectionentsize	8
	.align		4
        /*0000*/ 	.word	0x00000000
	.align		4
        /*0004*/ 	.word	0xffffffff
	.align		4
        /*0008*/ 	.word	0x00000000
	.align		4
        /*000c*/ 	.word	0xfffffffe
	.align		4
        /*0010*/ 	.word	0x00000000
	.align		4
        /*0014*/ 	.word	0xfffffffd
	.align		4
        /*0018*/ 	.word	0x00000000
	.align		4
        /*001c*/ 	.word	0xfffffffc


//--------------------- .nv.constant4             --------------------------
	.section	.nv.constant4,"a",@progbits
	.align	8
	.align		8
.nv.constant4:
        /*0000*/ 	.dword	_$_str


//--------------------- .text.attn_fwd            --------------------------
	.section	.text.attn_fwd,"ax",@progbits
	.align	128
        .global         attn_fwd
        .type           attn_fwd,@function
        .size           attn_fwd,(.L_x_3 - attn_fwd)
        .other          attn_fwd,@"STO_CUDA_ENTRY STV_DEFAULT"
attn_fwd:
.text.attn_fwd:
[----:B------:R-:W-:Y:S08]  /*0000*/  LDC R1, c[0x0][0x28] ;  /* 0x00000a00ff017b82 */ /* 0x000ff00000000800 */
[----:B------:R-:W0:Y:S01]  /*0010*/  S2UR UR8, SR_CTAID.X ;  /* 0x00000000000879c3 */ /* 0x000e220000002500 */
[----:B------:R-:W1:Y:S01]  /*0020*/  S2R R0, SR_TID.X ;  /* 0x0000000000007919 */ /* 0x000e620000002100 */
[----:B------:R-:W-:Y:S01]  /*0030*/  ULDC.64 UR4, c[0x0][0x240] ;  /* 0x0000900000047ab9 */ /* 0x000fe20000000a00 */
[----:B------:R-:W-:-:S05]  /*0040*/  ULDC.64 UR16, c[0x0][0x208] ;  /* 0x0000820000107ab9 */ /* 0x000fca0000000a00 */
[----:B------:R-:W2:Y:S08]  /*0050*/  S2UR UR10, SR_CTAID.Y ;  /* 0x00000000000a79c3 */ /* 0x000eb00000002600 */
[----:B------:R-:W3:Y:S01]  /*0060*/  LDC R8, c[0x0][0x248] ;  /* 0x00009200ff087b82 */ /* 0x000ee20000000800 */
[----:B0-----:R-:W-:-:S07]  /*0070*/  USHF.L.U32 UR8, UR8, 0x5, URZ ;  /* 0x0000000508087899 */ /* 0x001fce000800063f */
[----:B------:R-:W0:Y:S01]  /*0080*/  LDC.64 R6, c[0x0][0x210] ;  /* 0x00008400ff067b82 */ /* 0x000e220000000a00 */
[----:B------:R-:W-:Y:S01]  /*0090*/  IMAD.U32 R33, RZ, RZ, UR8 ;  /* 0x00000008ff217e24 */ /* 0x000fe2000f8e00ff */
[----:B--2---:R-:W-:Y:S01]  /*00a0*/  UIMAD UR4, UR10, UR4, URZ ;  /* 0x000000040a0472a4 */ /* 0x004fe2000f8e023f */
[----:B-1----:R-:W-:-:S03]  /*00b0*/  SHF.R.U32.HI R4, RZ, 0x5, R0 ;  /* 0x00000005ff047819 */ /* 0x002fc60000011600 */
[----:B------:R-:W-:Y:S01]  /*00c0*/  LOP3.LUT R33, R33, 0x1f, R0, 0xf8, !PT ;  /* 0x0000001f21217812 */ /* 0x000fe200078ef800 */
[----:B------:R-:W-:Y:S01]  /*00d0*/  USHF.L.U32 UR6, UR4, 0x1, URZ ;  /* 0x0000000104067899 */ /* 0x000fe2000800063f */
[----:B------:R-:W-:-:S03]  /*00e0*/  SGXT.U32 R4, R4, 0x3 ;  /* 0x000000030404781a */ /* 0x000fc60000000000 */
[----:B------:R-:W-:Y:S01]  /*00f0*/  IMAD R2, R33, UR5, RZ ;  /* 0x0000000521027c24 */ /* 0x000fe2000f8e02ff */
[----:B------:R-:W-:Y:S01]  /*0100*/  UIMAD.WIDE UR4, UR4, 0x2, URZ ;  /* 0x00000002040478a5 */ /* 0x000fe2000f8e023f */
[----:B---3--:R-:W-:Y:S02]  /*0110*/  IMAD R5, R4, R8, RZ ;  /* 0x0000000804057224 */ /* 0x008fe400078e02ff */
[C---:B------:R-:W-:Y:S02]  /*0120*/  IMAD.SHL.U32 R3, R2.reuse, 0x2, RZ ;  /* 0x0000000202037824 */ /* 0x040fe400078e00ff */
[----:B------:R-:W-:-:S03]  /*0130*/  IMAD.HI R2, R2, 0x2, RZ ;  /* 0x0000000202027827 */ /* 0x000fc600078e02ff */
[----:B0-----:R-:W-:Y:S01]  /*0140*/  IADD3 R6, P0, P1, R3, UR6, R6 ;  /* 0x0000000603067c10 */ /* 0x001fe2000f91e006 */
[----:B------:R-:W-:-:S03]  /*0150*/  IMAD R3, R8, 0x8, R5 ;  /* 0x0000000808037824 */ /* 0x000fc600078e0205 */
[----:B------:R-:W-:Y:S02]  /*0160*/  IADD3.X R2, R2, UR5, R7, P0, P1 ;  /* 0x0000000502027c10 */ /* 0x000fe400087e2407 */
[-C--:B------:R-:W-:Y:S02]  /*0170*/  LEA R4, P0, R5, R6.reuse, 0x1 ;  /* 0x0000000605047211 */ /* 0x080fe400078008ff */
[----:B------:R-:W-:Y:S02]  /*0180*/  LEA R6, P1, R3, R6, 0x1 ;  /* 0x0000000603067211 */ /* 0x000fe400078208ff */
[-C--:B------:R-:W-:Y:S02]  /*0190*/  LEA.HI.X.SX32 R5, R5, R2.reuse, 0x1, P0 ;  /* 0x0000000205057211 */ /* 0x080fe400000f0eff */
[----:B------:R-:W-:-:S03]  /*01a0*/  LEA.HI.X.SX32 R7, R3, R2, 0x1, P1 ;  /* 0x0000000203077211 */ /* 0x000fc600008f0eff */
[----:B------:R-:W2:Y:S04]  /*01b0*/  LDG.E.U16 R4, desc[UR16][R4.64] ;  /* 0x0000001004047981 */ /* 0x000ea8000c1e1500 */
[----:B------:R-:W3:Y:S01]  /*01c0*/  LDG.E.U16 R6, desc[UR16][R6.64] ;  /* 0x0000001006067981 */ /* 0x000ee2000c1e1500 */
[----:B------:R-:W0:Y:S01]  /*01d0*/  S2UR UR9, SR_CgaCtaId ;  /* 0x00000000000979c3 */ /* 0x000e220000008800 */
[----:B------:R-:W-:Y:S01]  /*01e0*/  UIADD3 UR11, UR8, 0x20, URZ ;  /* 0x00000020080b7890 */ /* 0x000fe2000fffe03f */
[C---:B------:R-:W-:Y:S01]  /*01f0*/  LOP3.LUT R3, R0.reuse, 0xc0, RZ, 0xc0, !PT ;  /* 0x000000c000037812 */ /* 0x040fe200078ec0ff */
[----:B------:R-:W-:Y:S01]  /*0200*/  UMOV UR4, 0x400 ;  /* 0x0000040000047882 */ /* 0x000fe20000000000 */
[C---:B------:R-:W-:Y:S01]  /*0210*/  SHF.L.U32 R2, R0.reuse, 0x1, RZ ;  /* 0x0000000100027819 */ /* 0x040fe200000006ff */
[----:B------:R-:W-:Y:S01]  /*0220*/  UISETP.GE.AND UP0, UPT, UR11, 0x1, UPT ;  /* 0x000000010b00788c */ /* 0x000fe2000bf06270 */
[----:B------:R-:W-:Y:S01]  /*0230*/  SHF.R.U32.HI R3, RZ, 0x2, R3 ;  /* 0x00000002ff037819 */ /* 0x000fe20000011603 */
[----:B------:R-:W-:Y:S01]  /*0240*/  IMAD.MOV.U32 R20, RZ, RZ, -0x800000 ;  /* 0xff800000ff147424 */ /* 0x000fe200078e00ff */
[----:B------:R-:W-:Y:S01]  /*0250*/  LOP3.LUT R32, R0, 0x3, RZ, 0xc0, !PT ;  /* 0x0000000300207812 */ /* 0x000fe200078ec0ff */
[----:B------:R-:W-:Y:S01]  /*0260*/  IMAD.MOV.U32 R31, RZ, RZ, 0x3f800000 ;  /* 0x3f800000ff1f7424 */ /* 0x000fe200078e00ff */
[----:B------:R-:W-:Y:S01]  /*0270*/  LOP3.LUT R3, R3, 0x1fe, R2, 0x78, !PT ;  /* 0x000001fe03037812 */ /* 0x000fe200078e7802 */
[----:B------:R-:W-:Y:S01]  /*0280*/  IMAD.MOV.U32 R30, RZ, RZ, 0x3f800000 ;  /* 0x3f800000ff1e7424 */ /* 0x000fe200078e00ff */
[----:B------:R-:W-:-:S02]  /*0290*/  PLOP3.LUT P0, PT, PT, PT, UP0, 0x80, 0x0 ;  /* 0x000000000000781c */ /* 0x000fc40003f0f008 */
[----:B------:R-:W-:Y:S02]  /*02a0*/  CS2R R8, SRZ ;  /* 0x0000000000087805 */ /* 0x000fe4000001ff00 */
[----:B------:R-:W-:Y:S02]  /*02b0*/  MOV R23, 0xff800000 ;  /* 0xff80000000177802 */ /* 0x000fe40000000f00 */
[----:B------:R-:W-:Y:S01]  /*02c0*/  CS2R R10, SRZ ;  /* 0x00000000000a7805 */ /* 0x000fe2000001ff00 */
[----:B------:R-:W-:Y:S02]  /*02d0*/  IMAD.SHL.U32 R26, R0, 0x8, RZ ;  /* 0x00000008001a7824 */ /* 0x000fe400078e00ff */
[----:B------:R-:W-:Y:S01]  /*02e0*/  IMAD.SHL.U32 R12, R32, 0x20, RZ ;  /* 0x00000020200c7824 */ /* 0x000fe200078e00ff */
[----:B0-----:R-:W-:-:S09]  /*02f0*/  ULEA UR9, UR9, UR4, 0x18 ;  /* 0x0000000409097291 */ /* 0x001fd2000f8ec03f */
[----:B--2---:R0:W-:Y:S04]  /*0300*/  STS.U16 [R3+UR9], R4 ;  /* 0x0000000403007988 */ /* 0x0041e80008000409 */
[----:B---3--:R1:W-:Y:S01]  /*0310*/  STS.U16 [R3+UR9+0x200], R6 ;  /* 0x0002000603007988 */ /* 0x0083e20008000409 */
[----:B0-----:R-:W-:Y:S02]  /*0320*/  CS2R R4, SRZ ;  /* 0x0000000000047805 */ /* 0x001fe4000001ff00 */
[----:B-1----:R-:W-:Y:S02]  /*0330*/  CS2R R6, SRZ ;  /* 0x0000000000067805 */ /* 0x002fe4000001ff00 */
[----:B------:R-:W-:Y:S01]  /*0340*/  LOP3.LUT R3, R0, 0x20, RZ, 0xc0, !PT ;  /* 0x0000002000037812 */ /* 0x000fe200078ec0ff */
[----:B------:R-:W-:Y:S06]  /*0350*/  @!P0 BRA `(.L_x_0) ;  /* 0x0000000c00608947 */ /* 0x000fec0003800000 */
[----:B------:R-:W-:Y:S01]  /*0360*/  LOP3.LUT R5, R2, 0x10, RZ, 0xc0, !PT ;  /* 0x0000001002057812 */ /* 0x000fe200078ec0ff */
[----:B------:R-:W-:Y:S01]  /*0370*/  ULDC.64 UR12, c[0x0][0x250] ;  /* 0x00009400000c7ab9 */ /* 0x000fe20000000a00 */
[----:B------:R-:W-:Y:S01]  /*0380*/  SHF.R.U32.HI R4, RZ, 0x1, R3 ;  /* 0x00000001ff047819 */ /* 0x000fe20000011603 */
[----:B------:R-:W-:Y:S01]  /*0390*/  ULDC.64 UR14, c[0x0][0x260] ;  /* 0x00009800000e7ab9 */ /* 0x000fe20000000a00 */
[C---:B------:R-:W-:Y:S01]  /*03a0*/  LOP3.LUT R29, R0.reuse, 0x1c, RZ, 0xc0, !PT ;  /* 0x0000001c001d7812 */ /* 0x040fe200078ec0ff */
[----:B------:R-:W-:Y:S01]  /*03b0*/  UIMAD UR4, UR10, UR12, URZ ;  /* 0x0000000c0a0472a4 */ /* 0x000fe2000f8e023f */
[----:B------:R-:W-:Y:S01]  /*03c0*/  LOP3.LUT R5, R5, 0x20, R0, 0xf8, !PT ;  /* 0x0000002005057812 */ /* 0x000fe200078ef800 */
[----:B------:R-:W-:Y:S01]  /*03d0*/  UIMAD UR6, UR10, UR14, URZ ;  /* 0x0000000e0a0672a4 */ /* 0x000fe2000f8e023f */
[----:B------:R-:W-:Y:S01]  /*03e0*/  LEA.HI R29, R29, R4, RZ, 0x1e ;  /* 0x000000041d1d7211 */ /* 0x000fe200078ff0ff */
[----:B------:R-:W-:Y:S01]  /*03f0*/  ULDC UR5, c[0x0][0x258] ;  /* 0x0000960000057ab9 */ /* 0x000fe20000000800 */
[C---:B------:R-:W-:Y:S01]  /*0400*/  SHF.L.U32 R4, R0.reuse, 0x6, RZ ;  /* 0x0000000600047819 */ /* 0x040fe200000006ff */
[----:B------:R-:W-:Y:S01]  /*0410*/  USHF.L.U32 UR7, UR6, 0x1, URZ ;  /* 0x0000000106077899 */ /* 0x000fe2000800063f */
[----:B------:R-:W-:Y:S01]  /*0420*/  LOP3.LUT R3, R0, 0xf, RZ, 0xc0, !PT ;  /* 0x0000000f00037812 */ /* 0x000fe200078ec0ff */
[----:B------:R-:W-:Y:S01]  /*0430*/  VIADD R25, R12, UR9 ;  /* 0x000000090c197c36 */ /* 0x000fe20008000000 */
[----:B------:R-:W-:Y:S01]  /*0440*/  LOP3.LUT R26, R5, 0x30, R26, 0x78, !PT ;  /* 0x00000030051a7812 */ /* 0x000fe200078e781a */
[----:B------:R-:W-:Y:S01]  /*0450*/  ULDC.64 UR18, c[0x0][0x218] ;  /* 0x0000860000127ab9 */ /* 0x000fe20000000a00 */
[----:B------:R-:W-:Y:S01]  /*0460*/  LOP3.LUT R5, R4, 0x1c0, RZ, 0xc0, !PT ;  /* 0x000001c004057812 */ /* 0x000fe200078ec0ff */
[----:B------:R-:W-:Y:S01]  /*0470*/  IMAD R4, R3, UR5, RZ ;  /* 0x0000000503047c24 */ /* 0x000fe2000f8e02ff */
[----:B------:R-:W-:Y:S01]  /*0480*/  LOP3.LUT R6, R0, 0x10, RZ, 0xc0, !PT ;  /* 0x0000001000067812 */ /* 0x000fe200078ec0ff */
[----:B------:R-:W-:Y:S01]  /*0490*/  USHF.L.U32 UR5, UR4, 0x1, URZ ;  /* 0x0000000104057899 */ /* 0x000fe2000800063f */
[----:B------:R-:W-:Y:S01]  /*04a0*/  IMAD.U32 R11, RZ, RZ, UR7 ;  /* 0x00000007ff0b7e24 */ /* 0x000fe2000f8e00ff */
[----:B------:R-:W-:Y:S01]  /*04b0*/  ULDC.64 UR20, c[0x0][0x220] ;  /* 0x0000880000147ab9 */ /* 0x000fe20000000a00 */
[----:B------:R-:W-:Y:S01]  /*04c0*/  VIADD R7, R5, UR9 ;  /* 0x0000000905077c36 */ /* 0x000fe20008000000 */
[----:B------:R-:W-:Y:S01]  /*04d0*/  UIMAD.WIDE UR6, UR6, 0x2, URZ ;  /* 0x00000002060678a5 */ /* 0x000fe2000f8e023f */
[----:B------:R-:W-:Y:S01]  /*04e0*/  IMAD R5, R3, UR15, RZ ;  /* 0x0000000f03057c24 */ /* 0x000fe2000f8e02ff */
[----:B------:R-:W-:Y:S01]  /*04f0*/  SHF.L.U32 R3, R4, 0x1, RZ ;  /* 0x0000000104037819 */ /* 0x000fe200000006ff */
[C---:B------:R-:W-:Y:S01]  /*0500*/  IMAD R25, R6.reuse, 0x10, R25 ;  /* 0x0000001006197824 */ /* 0x040fe200078e0219 */
[----:B------:R-:W-:Y:S01]  /*0510*/  ULDC UR12, c[0x0][0x268] ;  /* 0x00009a00000c7ab9 */ /* 0x000fe20000000800 */
[----:B------:R-:W-:Y:S01]  /*0520*/  IMAD R7, R6, 0x20, R7 ;  /* 0x0000002006077824 */ /* 0x000fe200078e0207 */
[----:B------:R-:W-:Y:S01]  /*0530*/  MOV R34, 0xff800000 ;  /* 0xff80000000227802 */ /* 0x000fe20000000f00 */
[----:B------:R-:W-:Y:S01]  /*0540*/  IMAD.SHL.U32 R6, R5, 0x2, RZ ;  /* 0x0000000205067824 */ /* 0x000fe200078e00ff */
[----:B------:R-:W-:Y:S01]  /*0550*/  UMOV UR6, URZ ;  /* 0x0000003f00067c82 */ /* 0x000fe20008000000 */
[----:B------:R-:W-:Y:S01]  /*0560*/  IMAD.U32 R8, RZ, RZ, UR5 ;  /* 0x00000005ff087e24 */ /* 0x000fe2000f8e00ff */
[----:B------:R-:W-:Y:S01]  /*0570*/  UIMAD.WIDE UR4, UR4, 0x2, URZ ;  /* 0x00000002040478a5 */ /* 0x000fe2000f8e023f */
[----:B------:R-:W-:Y:S01]  /*0580*/  IMAD.HI R4, R4, 0x2, RZ ;  /* 0x0000000204047827 */ /* 0x000fe200078e02ff */
[----:B------:R-:W-:-:S02]  /*0590*/  IADD3 R11, P2, P3, R6, UR20, R11 ;  /* 0x00000014060b7c10 */ /* 0x000fc4000fb5e00b */
[----:B------:R-:W-:Y:S01]  /*05a0*/  IADD3 R8, P0, P1, R3, UR18, R8 ;  /* 0x0000001203087c10 */ /* 0x000fe2000f91e008 */
[----:B------:R-:W-:Y:S01]  /*05b0*/  IMAD.HI R5, R5, 0x2, RZ ;  /* 0x0000000205057827 */ /* 0x000fe200078e02ff */
[--C-:B------:R-:W-:Y:S01]  /*05c0*/  SHF.R.S32.HI R3, RZ, 0x6, R0.reuse ;  /* 0x00000006ff037819 */ /* 0x100fe20000011400 */
[----:B------:R-:W-:Y:S01]  /*05d0*/  UMOV UR4, URZ ;  /* 0x0000003f00047c82 */ /* 0x000fe20008000000 */
[--C-:B------:R-:W-:Y:S01]  /*05e0*/  SHF.R.S32.HI R6, RZ, 0x2, R0.reuse ;  /* 0x00000002ff067819 */ /* 0x100fe20000011400 */
[----:B------:R-:W-:Y:S01]  /*05f0*/  VIADD R29, R29, UR8 ;  /* 0x000000081d1d7c36 */ /* 0x000fe20008000000 */
[----:B------:R-:W-:Y:S01]  /*0600*/  SHF.R.U32.HI R0, RZ, 0x4, R0 ;  /* 0x00000004ff007819 */ /* 0x000fe20000011600 */
[----:B------:R-:W-:Y:S01]  /*0610*/  IMAD.IADD R26, R26, 0x1, R7 ;  /* 0x000000011a1a7824 */ /* 0x000fe200078e0207 */
[----:B------:R-:W-:Y:S01]  /*0620*/  SGXT R3, R3, 0x1 ;  /* 0x000000010303781a */ /* 0x000fe20000000200 */
[----:B------:R-:W-:Y:S01]  /*0630*/  IMAD.MOV.U32 R31, RZ, RZ, 0x3f800000 ;  /* 0x3f800000ff1f7424 */ /* 0x000fe200078e00ff */
[----:B------:R-:W-:Y:S01]  /*0640*/  SGXT R6, R6, 0x1 ;  /* 0x000000010606781a */ /* 0x000fe20000000200 */
[----:B------:R-:W-:Y:S01]  /*0650*/  IMAD.MOV.U32 R35, RZ, RZ, -0x800000 ;  /* 0xff800000ff237424 */ /* 0x000fe200078e00ff */
[----:B------:R-:W-:Y:S01]  /*0660*/  SGXT.U32 R0, R0, 0x4 ;  /* 0x000000040000781a */ /* 0x000fe20000000000 */
[----:B------:R-:W-:Y:S01]  /*0670*/  IMAD.MOV.U32 R30, RZ, RZ, 0x3f800000 ;  /* 0x3f800000ff1e7424 */ /* 0x000fe200078e00ff */
[----:B------:R-:W-:Y:S01]  /*0680*/  LOP3.LUT R27, R3, 0x90, RZ, 0xc0, !PT ;  /* 0x00000090031b7812 */ /* 0x000fe200078ec0ff */
[----:B------:R-:W-:Y:S01]  /*0690*/  ULDC UR8, c[0x0][0x238] ;  /* 0x00008e0000087ab9 */ /* 0x000fe20000000800 */
[----:B------:R-:W-:Y:S01]  /*06a0*/  LOP3.LUT R9, R6, 0x90, RZ, 0xc0, !PT ;  /* 0x0000009006097812 */ /* 0x000fe200078ec0ff */
[C---:B------:R-:W-:Y:S01]  /*06b0*/  IMAD R3, R0.reuse, UR13, RZ ;  /* 0x0000000d00037c24 */ /* 0x040fe2000f8e02ff */
[----:B------:R-:W-:Y:S01]  /*06c0*/  MOV R13, UR5 ;  /* 0x00000005000d7c02 */ /* 0x000fe20008000f00 */
[----:B------:R-:W-:Y:S01]  /*06d0*/  IMAD R6, R0, UR12, RZ ;  /* 0x0000000c00067c24 */ /* 0x000fe2000f8e02ff */
[--C-:B------:R-:W-:Y:S01]  /*06e0*/  LOP3.LUT R27, R27, 0x17e, R2.reuse, 0x78, !PT ;  /* 0x0000017e1b1b7812 */ /* 0x100fe200078e7802 */
[----:B------:R-:W-:Y:S01]  /*06f0*/  IMAD.U32 R0, RZ, RZ, UR7 ;  /* 0x00000007ff007e24 */ /* 0x000fe2000f8e00ff */
[----:B------:R-:W-:Y:S01]  /*0700*/  LOP3.LUT R2, R9, 0x10, R2, 0x78, !PT ;  /* 0x0000001009027812 */ /* 0x000fe200078e7802 */
[----:B------:R-:W-:Y:S01]  /*0710*/  UMOV UR7, URZ ;  /* 0x0000003f00077c82 */ /* 0x000fe20008000000 */
[----:B------:R-:W-:Y:S01]  /*0720*/  IADD3.X R4, R4, UR19, R13, P0, P1 ;  /* 0x0000001304047c10 */ /* 0x000fe200087e240d */
[----:B------:R-:W-:Y:S01]  /*0730*/  UMOV UR5, URZ ;  /* 0x0000003f00057c82 */ /* 0x000fe20008000000 */
[----:B------:R-:W-:-:S02]  /*0740*/  IADD3.X R5, R5, UR21, R0, P2, P3 ;  /* 0x0000001505057c10 */ /* 0x000fc400097e6400 */
[C---:B------:R-:W-:Y:S02]  /*0750*/  LEA R0, P0, R3.reuse, R8, 0x1 ;  /* 0x0000000803007211 */ /* 0x040fe400078008ff */
[----:B------:R-:W-:Y:S02]  /*0760*/  CS2R R8, SRZ ;  /* 0x0000000000087805 */ /* 0x000fe4000001ff00 */
[----:B------:R-:W-:Y:S02]  /*0770*/  LEA R24, P1, R6, R11, 0x1 ;  /* 0x0000000b06187211 */ /* 0x000fe400078208ff */
[----:B------:R-:W-:Y:S02]  /*0780*/  CS2R R10, SRZ ;  /* 0x00000000000a7805 */ /* 0x000fe4000001ff00 */
[----:B------:R-:W-:Y:S02]  /*0790*/  IADD3 R25, R2, R25, RZ ;  /* 0x0000001902197210 */ /* 0x000fe40007ffe0ff */
[----:B------:R-:W-:-:S02]  /*07a0*/  LEA.HI.X.SX32 R2, R3, R4, 0x1, P0 ;  /* 0x0000000403027211 */ /* 0x000fc400000f0eff */
[----:B------:R-:W-:Y:S02]  /*07b0*/  LEA.HI.X.SX32 R3, R6, R5, 0x1, P1 ;  /* 0x0000000506037211 */ /* 0x000fe400008f0eff */
[----:B------:R-:W-:Y:S02]  /*07c0*/  CS2R R4, SRZ ;  /* 0x0000000000047805 */ /* 0x000fe4000001ff00 */
[----:B------:R-:W-:Y:S02]  /*07d0*/  CS2R R6, SRZ ;  /* 0x0000000000067805 */ /* 0x000fe4000001ff00 */
[----:B------:R-:W-:-:S07]  /*07e0*/  IADD3 R28, R29, 0x8, RZ ;  /* 0x000000081d1c7810 */ /* 0x000fce0007ffe0ff */
.L_x_1:
[----:B------:R-:W-:Y:S02]  /*07f0*/  IMAD.U32 R21, RZ, RZ, UR4 ;  /* 0x00000004ff157e24 */ /* 0x000fe4000f8e00ff */
[----:B------:R-:W-:-:S03]  /*0800*/  IMAD.U32 R13, RZ, RZ, UR4 ;  /* 0x00000004ff0d7e24 */ /* 0x000fc6000f8e00ff */
[----:B------:R-:W-:-:S04]  /*0810*/  LEA R20, P0, R21, R0, 0x1 ;  /* 0x0000000015147211 */ /* 0x000fc800078008ff */
[----:B------:R-:W-:-:S05]  /*0820*/  LEA.HI.X.SX32 R21, R13, R2, 0x1, P0 ;  /* 0x000000020d157211 */ /* 0x000fca00000f0eff */
[----:B------:R-:W2:Y:S01]  /*0830*/  LDG.E.U16 R20, desc[UR16][R20.64] ;  /* 0x0000001014147981 */ /* 0x000ea2000c1e1500 */
[----:B------:R-:W-:Y:S01]  /*0840*/  MOV R37, UR5 ;  /* 0x0000000500257c02 */ /* 0x000fe20008000f00 */
[----:B------:R-:W-:Y:S01]  /*0850*/  IMAD.U32 R12, RZ, RZ, UR5 ;  /* 0x00000005ff0c7e24 */ /* 0x000fe2000f8e00ff */
[----:B------:R-:W-:Y:S02]  /*0860*/  BAR.SYNC.DEFER_BLOCKING 0x0 ;  /* 0x0000000000007b1d */ /* 0x000fe40000010000 */
[----:B------:R-:W-:-:S04]  /*0870*/  LEA R36, P0, R37, R24, 0x1 ;  /* 0x0000001825247211 */ /* 0x000fc800078008ff */
[----:B------:R-:W-:Y:S01]  /*0880*/  LEA.HI.X.SX32 R37, R12, R3, 0x1, P0 ;  /* 0x000000030c257211 */ /* 0x000fe200000f0eff */
[----:B--2---:R-:W-:Y:S01]  /*0890*/  STS.U16 [R27+UR9+0x400], R20 ;  /* 0x000400141b007988 */ /* 0x004fe20008000409 */
[----:B------:R-:W-:Y:S06]  /*08a0*/  BAR.SYNC.DEFER_BLOCKING 0x0 ;  /* 0x0000000000007b1d */ /* 0x000fec0000010000 */
[----:B------:R-:W2:Y:S01]  /*08b0*/  LDG.E.U16 R36, desc[UR16][R36.64] ;  /* 0x0000001024247981 */ /* 0x000ea2000c1e1500 */
[----:B------:R-:W-:Y:S02]  /*08c0*/  ULEA UR5, UR15, UR5, 0x4 ;  /* 0x000000050f057291 */ /* 0x000fe4000f8e203f */
[----:B------:R-:W-:Y:S01]  /*08d0*/  ULEA UR4, UR13, UR4, 0x4 ;  /* 0x000000040d047291 */ /* 0x000fe2000f8e203f */
[----:B------:R-:W-:Y:S04]  /*08e0*/  LDSM.16.MT88.4 R12, [R26] ;  /* 0x000000001a0c783b */ /* 0x000fe80000004200 */
[----:B------:R-:W0:Y:S01]  /*08f0*/  LDSM.16.M88.4 R16, [R25+0x400] ;  /* 0x000400001910783b */ /* 0x000e220000000200 */
[----:B------:R-:W-:Y:S01]  /*0900*/  BAR.SYNC.DEFER_BLOCKING 0x0 ;  /* 0x0000000000007b1d */ /* 0x000fe20000010000 */
[C---:B0-----:R-:W-:Y:S06]  /*0910*/  HMMA.16816.F32 R20, R12.reuse, R16, RZ ;  /* 0x000000100c14723c */ /* 0x041fec00000018ff */
[----:B------:R-:W-:Y:S01]  /*0920*/  HMMA.16816.F32 R12, R12, R18, RZ ;  /* 0x000000120c0c723c */ /* 0x000fe200000018ff */
[----:B------:R-:W-:Y:S01]  /*0930*/  LEA R17, P1, R32, UR6, 0x1 ;  /* 0x0000000620117c11 */ /* 0x000fe2000f8208ff */
[----:B------:R-:W-:-:S03]  /*0940*/  UIADD3 UR6, UP0, UR6, 0x10, URZ ;  /* 0x0000001006067890 */ /* 0x000fc6000ff1e03f */
[C---:B------:R-:W-:Y:S02]  /*0950*/  IADD3 R16, P2, R17.reuse, 0x8, RZ ;  /* 0x0000000811107810 */ /* 0x040fe40007f5e0ff */
[----:B------:R-:W-:Y:S01]  /*0960*/  IMAD.X R18, RZ, RZ, UR7, P1 ;  /* 0x00000007ff127e24 */ /* 0x000fe200088e06ff */
[CC--:B------:R-:W-:Y:S01]  /*0970*/  ISETP.GT.U32.AND P1, PT, R17.reuse, R29.reuse, PT ;  /* 0x0000001d1100720c */ /* 0x0c0fe20003f24070 */
[----:B------:R-:W-:Y:S01]  /*0980*/  UIADD3.X UR7, URZ, UR7, URZ, UP0, !UPT ;  /* 0x000000073f077290 */ /* 0x000fe200087fe43f */
[-C--:B------:R-:W-:Y:S01]  /*0990*/  ISETP.GT.U32.AND P0, PT, R16, R29.reuse, PT ;  /* 0x0000001d1000720c */ /* 0x080fe20003f04070 */
[----:B------:R-:W-:Y:S01]  /*09a0*/  UISETP.GE.U32.AND UP0, UPT, UR6, UR11, UPT ;  /* 0x0000000b0600728c */ /* 0x000fe2000bf06070 */
[----:B------:R-:W-:Y:S02]  /*09b0*/  IADD3.X R16, RZ, R18, RZ, P2, !PT ;  /* 0x00000012ff107210 */ /* 0x000fe400017fe4ff */
[----:B------:R-:W-:Y:S01]  /*09c0*/  ISETP.GE.U32.AND P2, PT, R17, R29, PT ;  /* 0x0000001d1100720c */ /* 0x000fe20003f46070 */
[----:B------:R-:W-:Y:S01]  /*09d0*/  UISETP.GE.U32.AND.EX UP0, UPT, UR7, URZ, UPT, UP0 ;  /* 0x0000003f0700728c */ /* 0x000fe2000bf06100 */
[----:B------:R-:W-:-:S02]  /*09e0*/  ISETP.GT.U32.AND.EX P0, PT, R16, RZ, PT, P0 ;  /* 0x000000ff1000720c */ /* 0x000fc40003f04100 */
[-C--:B------:R-:W-:Y:S01]  /*09f0*/  ISETP.GT.U32.AND P3, PT, R17, R28.reuse, PT ;  /* 0x0000001c1100720c */ /* 0x080fe20003f64070 */
[----:B------:R-:W-:Y:S01]  /*0a00*/  FMUL R21, R21, UR8 ;  /* 0x0000000815157c20 */ /* 0x000fe20008400000 */
[C---:B------:R-:W-:Y:S01]  /*0a10*/  ISETP.GE.U32.AND P4, PT, R17.reuse, R28, PT ;  /* 0x0000001c1100720c */ /* 0x040fe20003f86070 */
[----:B------:R-:W-:Y:S01]  /*0a20*/  FMUL R22, R22, UR8 ;  /* 0x0000000816167c20 */ /* 0x000fe20008400000 */
[----:B------:R-:W-:Y:S01]  /*0a30*/  IADD3 R16, P5, R17, 0x9, RZ ;  /* 0x0000000911107810 */ /* 0x000fe20007fbe0ff */
[----:B------:R-:W-:Y:S01]  /*0a40*/  FMUL R17, R20, UR8 ;  /* 0x0000000814117c20 */ /* 0x000fe20008400000 */
[----:B------:R-:W-:Y:S01]  /*0a50*/  ISETP.GT.U32.AND.EX P1, PT, R18, RZ, PT, P1 ;  /* 0x000000ff1200720c */ /* 0x000fe20003f24110 */
[----:B------:R-:W-:Y:S01]  /*0a60*/  FMUL R19, R12, UR8 ;  /* 0x000000080c137c20 */ /* 0x000fe20008400000 */
[C---:B------:R-:W-:Y:S01]  /*0a70*/  ISETP.GE.U32.AND.EX P2, PT, R18.reuse, RZ, PT, P2 ;  /* 0x000000ff1200720c */ /* 0x040fe20003f46120 */
[----:B------:R-:W-:Y:S01]  /*0a80*/  FMUL R20, R13, UR8 ;  /* 0x000000080d147c20 */ /* 0x000fe20008400000 */
[C---:B------:R-:W-:Y:S01]  /*0a90*/  ISETP.GT.U32.AND.EX P3, PT, R18.reuse, RZ, PT, P3 ;  /* 0x000000ff1200720c */ /* 0x040fe20003f64130 */
[----:B------:R-:W-:Y:S01]  /*0aa0*/  FMUL R15, R15, UR8 ;  /* 0x000000080f0f7c20 */ /* 0x000fe20008400000 */
[----:B------:R-:W-:Y:S01]  /*0ab0*/  ISETP.GE.U32.AND.EX P4, PT, R18, RZ, PT, P4 ;  /* 0x000000ff1200720c */ /* 0x000fe20003f86140 */
[----:B------:R-:W-:Y:S01]  /*0ac0*/  IMAD.X R18, RZ, RZ, R18, P5 ;  /* 0x000000ffff127224 */ /* 0x000fe200028e0612 */
[----:B------:R-:W-:-:S02]  /*0ad0*/  ISETP.GT.U32.AND P5, PT, R16, R29, PT ;  /* 0x0000001d1000720c */ /* 0x000fc40003fa4070 */
[----:B------:R-:W-:Y:S02]  /*0ae0*/  FSEL R17, R17, -INF , !P1 ;  /* 0xff80000011117808 */ /* 0x000fe40004800000 */
[----:B------:R-:W-:Y:S02]  /*0af0*/  FSEL R12, R21, -INF , !P2 ;  /* 0xff800000150c7808 */ /* 0x000fe40005000000 */
[----:B------:R-:W-:Y:S02]  /*0b00*/  ISETP.GT.U32.AND.EX P2, PT, R18, RZ, PT, P5 ;  /* 0x000000ff1200720c */ /* 0x000fe40003f44150 */
[----:B------:R-:W-:Y:S02]  /*0b10*/  FSEL R13, R19, -INF , !P0 ;  /* 0xff800000130d7808 */ /* 0x000fe40004000000 */
[----:B------:R-:W-:Y:S02]  /*0b20*/  FSEL R19, R20, -INF , !P2 ;  /* 0xff80000014137808 */ /* 0x000fe40005000000 */
[----:B------:R-:W-:-:S04]  /*0b30*/  ISETP.GT.U32.AND P0, PT, R16, R28, PT ;  /* 0x0000001c1000720c */ /* 0x000fc80003f04070 */
[----:B------:R-:W-:Y:S01]  /*0b40*/  ISETP.GT.U32.AND.EX P0, PT, R18, RZ, PT, P0 ;  /* 0x000000ff1200720c */ /* 0x000fe20003f04100 */
[----:B------:R-:W-:-:S05]  /*0b50*/  FMUL R18, R23, UR8 ;  /* 0x0000000817127c20 */ /* 0x000fca0008400000 */
[----:B------:R-:W-:Y:S01]  /*0b60*/  FSEL R18, R18, -INF , !P4 ;  /* 0xff80000012127808 */ /* 0x000fe20006000000 */
[----:B--2---:R0:W-:Y:S02]  /*0b70*/  STS.U16 [R27+UR9+0x400], R36 ;  /* 0x000400241b007988 */ /* 0x0041e40008000409 */
[----:B0-----:R-:W-:-:S04]  /*0b80*/  FMNMX R36, R17, R12, !PT ;  /* 0x0000000c11247209 */ /* 0x001fc80007800000 */
[----:B------:R-:W-:-:S04]  /*0b90*/  FMNMX R36, R13, R36, !PT ;  /* 0x000000240d247209 */ /* 0x000fc80007800000 */
[----:B------:R-:W-:-:S05]  /*0ba0*/  FMNMX R36, R19, R36, !PT ;  /* 0x0000002413247209 */ /* 0x000fca0007800000 */
[----:B------:R-:W0:Y:S02]  /*0bb0*/  SHFL.BFLY PT, R21, R36, 0x2, 0x1f ;  /* 0x0c401f0024157f89 */ /* 0x000e2400000e0000 */
[----:B0-----:R-:W-:-:S05]  /*0bc0*/  FMNMX R21, R36, R21, !PT ;  /* 0x0000001524157209 */ /* 0x001fca0007800000 */
[----:B------:R-:W0:Y:S02]  /*0bd0*/  SHFL.BFLY PT, R16, R21, 0x1, 0x1f ;  /* 0x0c201f0015107f89 */ /* 0x000e2400000e0000 */
[----:B0-----:R-:W-:-:S04]  /*0be0*/  FMNMX R16, R21, R16, !PT ;  /* 0x0000001015107209 */ /* 0x001fc80007800000 */
[----:B------:R-:W-:-:S05]  /*0bf0*/  FMNMX R20, R16, R35, !PT ;  /* 0x0000002310147209 */ /* 0x000fca0007800000 */
[--C-:B------:R-:W-:Y:S01]  /*0c00*/  FADD R17, R17, -R20.reuse ;  /* 0x8000001411117221 */ /* 0x100fe20000000000 */
[--C-:B------:R-:W-:Y:S01]  /*0c10*/  FADD R12, R12, -R20.reuse ;  /* 0x800000140c0c7221 */ /* 0x100fe20000000000 */
[--C-:B------:R-:W-:Y:S01]  /*0c20*/  FADD R13, R13, -R20.reuse ;  /* 0x800000140d0d7221 */ /* 0x100fe20000000000 */
[----:B------:R-:W-:Y:S01]  /*0c30*/  FADD R19, R19, -R20 ;  /* 0x8000001413137221 */ /* 0x000fe20000000000 */
[----:B------:R-:W-:Y:S01]  /*0c40*/  FMUL R17, R17, 1.4426950216293334961 ;  /* 0x3fb8aa3b11117820 */ /* 0x000fe20000400000 */
[----:B------:R-:W-:Y:S01]  /*0c50*/  FMUL R12, R12, 1.4426950216293334961 ;  /* 0x3fb8aa3b0c0c7820 */ /* 0x000fe20000400000 */
[----:B------:R-:W-:Y:S01]  /*0c60*/  FMUL R16, R13, 1.4426950216293334961 ;  /* 0x3fb8aa3b0d107820 */ /* 0x000fe20000400000 */
[----:B------:R-:W-:Y:S01]  /*0c70*/  FMUL R13, R19, 1.4426950216293334961 ;  /* 0x3fb8aa3b130d7820 */ /* 0x000fe20000400000 */
[----:B------:R-:W-:Y:S02]  /*0c80*/  FADD R35, -R20, R35 ;  /* 0x0000002314237221 */ /* 0x000fe40000000100 */
[----:B------:R-:W-:Y:S08]  /*0c90*/  MUFU.EX2 R17, R17 ;  /* 0x0000001100117308 */ /* 0x000ff00000000800 */
[----:B------:R-:W0:Y:S08]  /*0ca0*/  MUFU.EX2 R12, R12 ;  /* 0x0000000c000c7308 */ /* 0x000e300000000800 */
[----:B------:R-:W1:Y:S08]  /*0cb0*/  MUFU.EX2 R16, R16 ;  /* 0x0000001000107308 */ /* 0x000e700000000800 */
[----:B------:R-:W2:Y:S01]  /*0cc0*/  MUFU.EX2 R13, R13 ;  /* 0x0000000d000d7308 */ /* 0x000ea20000000800 */
[----:B0-----:R-:W-:Y:S01]  /*0cd0*/  FADD R19, R17, R12 ;  /* 0x0000000c11137221 */ /* 0x001fe20000000000 */
[----:B------:R-:W-:-:S03]  /*0ce0*/  F2FP.F16.F32.PACK_AB R12, R12, R17 ;  /* 0x000000110c0c723e */ /* 0x000fc600000000ff */
[----:B-1----:R-:W-:-:S04]  /*0cf0*/  FADD R36, R16, R19 ;  /* 0x0000001310247221 */ /* 0x002fc80000000000 */
[----:B--2---:R-:W-:-:S05]  /*0d00*/  FADD R36, R13, R36 ;  /* 0x000000240d247221 */ /* 0x004fca0000000000 */
[----:B------:R-:W0:Y:S02]  /*0d10*/  SHFL.BFLY PT, R19, R36, 0x2, 0x1f ;  /* 0x0c401f0024137f89 */ /* 0x000e2400000e0000 */
[----:B0-----:R-:W-:Y:S01]  /*0d20*/  FADD R37, R36, R19 ;  /* 0x0000001324257221 */ /* 0x001fe20000000000 */
[----:B------:R-:W-:Y:S01]  /*0d30*/  FMUL R19, R14, UR8 ;  /* 0x000000080e137c20 */ /* 0x000fe20008400000 */
[----:B------:R-:W-:Y:S02]  /*0d40*/  FSEL R14, R22, -INF , !P3 ;  /* 0xff800000160e7808 */ /* 0x000fe40005800000 */
[----:B------:R-:W-:Y:S01]  /*0d50*/  FSEL R36, R15, -INF , !P0 ;  /* 0xff8000000f247808 */ /* 0x000fe20004000000 */
[----:B------:R-:W0:Y:S01]  /*0d60*/  SHFL.BFLY PT, R21, R37, 0x1, 0x1f ;  /* 0x0c201f0025157f89 */ /* 0x000e2200000e0000 */
[----:B------:R-:W-:Y:S02]  /*0d70*/  FSEL R22, R19, -INF , !P1 ;  /* 0xff80000013167808 */ /* 0x000fe40004800000 */
[----:B------:R-:W-:Y:S01]  /*0d80*/  FMNMX R19, R14, R18, !PT ;  /* 0x000000120e137209 */ /* 0x000fe20007800000 */
[----:B------:R-:W-:Y:S01]  /*0d90*/  BAR.SYNC.DEFER_BLOCKING 0x0 ;  /* 0x0000000000007b1d */ /* 0x000fe20000010000 */
[----:B------:R-:W-:-:S02]  /*0da0*/  PLOP3.LUT P0, PT, PT, PT, UP0, 0x80, 0x0 ;  /* 0x000000000000781c */ /* 0x000fc40003f0f008 */
[----:B------:R-:W-:-:S04]  /*0db0*/  FMNMX R19, R22, R19, !PT ;  /* 0x0000001316137209 */ /* 0x000fc80007800000 */
[----:B------:R-:W-:-:S05]  /*0dc0*/  FMNMX R19, R36, R19, !PT ;  /* 0x0000001324137209 */ /* 0x000fca0007800000 */
[----:B------:R-:W1:Y:S01]  /*0dd0*/  SHFL.BFLY PT, R15, R19, 0x2, 0x1f ;  /* 0x0c401f00130f7f89 */ /* 0x000e6200000e0000 */
[----:B0-----:R-:W-:Y:S01]  /*0de0*/  FADD R21, R37, R21 ;  /* 0x0000001525157221 */ /* 0x001fe20000000000 */
[----:B------:R-:W-:Y:S01]  /*0df0*/  FMUL R37, R35, 1.4426950216293334961 ;  /* 0x3fb8aa3b23257820 */ /* 0x000fe20000400000 */
[----:B-1----:R-:W-:-:S05]  /*0e00*/  FMNMX R15, R19, R15, !PT ;  /* 0x0000000f130f7209 */ /* 0x002fca0007800000 */
        /* <DEDUP_REMOVED lines=10> */
[----:B------:R-:W0:Y:S01]  /*0eb0*/  MUFU.EX2 R14, R37 ;  /* 0x00000025000e7308 */ /* 0x000e220000000800 */
[----:B------:R-:W-:Y:S01]  /*0ec0*/  FMUL R15, R36, 1.4426950216293334961 ;  /* 0x3fb8aa3b240f7820 */ /* 0x000fe20000400000 */
[----:B------:R-:W-:-:S04]  /*0ed0*/  FADD R34, -R23, R34 ;  /* 0x0000002217227221 */ /* 0x000fc80000000100 */
[----:B------:R-:W-:Y:S02]  /*0ee0*/  FMUL R34, R34, 1.4426950216293334961 ;  /* 0x3fb8aa3b22227820 */ /* 0x000fe40000400000 */
[----:B------:R-:W-:Y:S08]  /*0ef0*/  MUFU.EX2 R19, R35 ;  /* 0x0000002300137308 */ /* 0x000ff00000000800 */
[----:B------:R-:W1:Y:S01]  /*0f00*/  MUFU.EX2 R18, R18 ;  /* 0x0000001200127308 */ /* 0x000e620000000800 */
[C---:B0-----:R-:W-:Y:S01]  /*0f10*/  FFMA R31, R14.reuse, R31, R21 ;  /* 0x0000001f0e1f7223 */ /* 0x041fe20000000015 */
[C---:B------:R-:W-:Y:S01]  /*0f20*/  FMUL R8, R14.reuse, R8 ;  /* 0x000000080e087220 */ /* 0x040fe20000400000 */
[C---:B------:R-:W-:Y:S01]  /*0f30*/  FMUL R9, R14.reuse, R9 ;  /* 0x000000090e097220 */ /* 0x040fe20000400000 */
[C---:B------:R-:W-:Y:S01]  /*0f40*/  FMUL R4, R14.reuse, R4 ;  /* 0x000000040e047220 */ /* 0x040fe20000400000 */
[----:B------:R-:W-:Y:S01]  /*0f50*/  FMUL R5, R14, R5 ;  /* 0x000000050e057220 */ /* 0x000fe20000400000 */
[----:B------:R-:W-:-:S02]  /*0f60*/  F2FP.F16.F32.PACK_AB R14, R13, R16 ;  /* 0x000000100d0e723e */ /* 0x000fc400000000ff */
[----:B------:R-:W0:Y:S08]  /*0f70*/  MUFU.EX2 R22, R22 ;  /* 0x0000001600167308 */ /* 0x000e300000000800 */
[----:B------:R-:W2:Y:S01]  /*0f80*/  MUFU.EX2 R15, R15 ;  /* 0x0000000f000f7308 */ /* 0x000ea20000000800 */
[----:B-1----:R-:W-:Y:S01]  /*0f90*/  FADD R21, R19, R18 ;  /* 0x0000001213157221 */ /* 0x002fe20000000000 */
[----:B------:R-:W-:-:S02]  /*0fa0*/  F2FP.F16.F32.PACK_AB R13, R18, R19 ;  /* 0x00000013120d723e */ /* 0x000fc400000000ff */
[----:B------:R-:W1:Y:S04]  /*0fb0*/  LDSM.16.M88.4 R16, [R25+0x400] ;  /* 0x000400001910783b */ /* 0x000e680000000200 */
[----:B------:R3:W4:Y:S01]  /*0fc0*/  MUFU.EX2 R35, R34 ;  /* 0x0000002200237308 */ /* 0x0007220000000800 */
[----:B0-----:R-:W-:-:S04]  /*0fd0*/  FADD R36, R22, R21 ;  /* 0x0000001516247221 */ /* 0x001fc80000000000 */
[C---:B--2---:R-:W-:Y:S01]  /*0fe0*/  FADD R36, R15.reuse, R36 ;  /* 0x000000240f247221 */ /* 0x044fe20000000000 */
[----:B------:R-:W-:Y:S02]  /*0ff0*/  F2FP.F16.F32.PACK_AB R15, R15, R22 ;  /* 0x000000160f0f723e */ /* 0x000fe400000000ff */
[----:B---3--:R-:W-:Y:S02]  /*1000*/  MOV R34, R23 ;  /* 0x0000001700227202 */ /* 0x008fe40000000f00 */
[----:B------:R-:W0:Y:S01]  /*1010*/  SHFL.BFLY PT, R21, R36, 0x2, 0x1f ;  /* 0x0c401f0024157f89 */ /* 0x000e2200000e0000 */
[C---:B----4-:R-:W-:Y:S01]  /*1020*/  FMUL R10, R35.reuse, R10 ;  /* 0x0000000a230a7220 */ /* 0x050fe20000400000 */
[C---:B------:R-:W-:Y:S01]  /*1030*/  FMUL R11, R35.reuse, R11 ;  /* 0x0000000b230b7220 */ /* 0x040fe20000400000 */
[C---:B------:R-:W-:Y:S01]  /*1040*/  FMUL R6, R35.reuse, R6 ;  /* 0x0000000623067220 */ /* 0x040fe20000400000 */
[----:B------:R-:W-:-:S05]  /*1050*/  FMUL R7, R35, R7 ;  /* 0x0000000723077220 */ /* 0x000fca0000400000 */
[----:B-1----:R-:W-:Y:S01]  /*1060*/  HMMA.16816.F32 R8, R12, R16, R8 ;  /* 0x000000100c08723c */ /* 0x002fe20000001808 */
[----:B0-----:R-:W-:-:S05]  /*1070*/  FADD R21, R36, R21 ;  /* 0x0000001524157221 */ /* 0x001fca0000000000 */
[----:B------:R-:W-:Y:S01]  /*1080*/  HMMA.16816.F32 R4, R12, R18, R4 ;  /* 0x000000120c04723c */ /* 0x000fe20000001804 */
[----:B------:R-:W0:Y:S02]  /*1090*/  SHFL.BFLY PT, R22, R21, 0x1, 0x1f ;  /* 0x0c201f0015167f89 */ /* 0x000e2400000e0000 */
[----:B0-----:R-:W-:-:S04]  /*10a0*/  FADD R22, R21, R22 ;  /* 0x0000001615167221 */ /* 0x001fc80000000000 */
[----:B------:R-:W-:Y:S01]  /*10b0*/  FFMA R30, R35, R30, R22 ;  /* 0x0000001e231e7223 */ /* 0x000fe20000000016 */
[----:B------:R-:W-:Y:S01]  /*10c0*/  IMAD.MOV.U32 R35, RZ, RZ, R20 ;  /* 0x000000ffff237224 */ /* 0x000fe200078e0014 */
[----:B------:R-:W-:-:S15]  /*10d0*/  @!P0 BRA `(.L_x_1) ;  /* 0xfffffff400c48947 */ /* 0x000fde000383ffff */
.L_x_0:
[----:B------:R-:W0:Y:S01]  /*10e0*/  S2R R0, SR_TID.X ;  /* 0x0000000000007919 */ /* 0x000e220000002100 */
[C---:B------:R-:W-:Y:S01]  /*10f0*/  FSETP.GT.AND P1, PT, |R31|.reuse, 8.50705917302346158658e+37, PT ;  /* 0x7e8000001f00780b */ /* 0x040fe20003f24200 */
[----:B------:R-:W-:Y:S01]  /*1100*/  IMAD.MOV.U32 R16, RZ, RZ, R4 ;  /* 0x000000ffff107224 */ /* 0x000fe200078e0004 */
[C---:B------:R-:W-:Y:S01]  /*1110*/  FSETP.GEU.AND P5, PT, |R31|.reuse, 1.175494350822287508e-38, PT ;  /* 0x008000001f00780b */ /* 0x040fe20003fae200 */
[C---:B------:R-:W-:Y:S01]  /*1120*/  FMUL R4, R31.reuse, 8388608 ;  /* 0x4b0000001f047820 */ /* 0x040fe20000400000 */
[----:B------:R-:W-:Y:S01]  /*1130*/  FSETP.GEU.AND P2, PT, R31, 1.175494350822287508e-38, PT ;  /* 0x008000001f00780b */ /* 0x000fe20003f4e000 */
[----:B------:R-:W-:Y:S02]  /*1140*/  IMAD.MOV.U32 R17, RZ, RZ, R5 ;  /* 0x000000ffff117224 */ /* 0x000fe400078e0005 */
[C---:B------:R-:W-:Y:S01]  /*1150*/  FMUL R5, R30.reuse, 8388608 ;  /* 0x4b0000001e057820 */ /* 0x040fe20000400000 */
[----:B------:R-:W-:Y:S01]  /*1160*/  FSETP.GEU.AND P3, PT, R30, 1.175494350822287508e-38, PT ;  /* 0x008000001e00780b */ /* 0x000fe20003f6e000 */
[----:B------:R-:W1:Y:S01]  /*1170*/  S2UR UR5, SR_CgaCtaId ;  /* 0x00000000000579c3 */ /* 0x000e620000008800 */
[----:B------:R-:W-:-:S07]  /*1180*/  FSEL R4, R4, R31, !P2 ;  /* 0x0000001f04047208 */ /* 0x000fce0005000000 */
[----:B------:R-:W-:Y:S01]  /*1190*/  BAR.SYNC.DEFER_BLOCKING 0x0 ;  /* 0x0000000000007b1d */ /* 0x000fe20000010000 */
[C---:B------:R-:W-:Y:S01]  /*11a0*/  FSETP.GT.AND P0, PT, |R30|.reuse, 8.50705917302346158658e+37, PT ;  /* 0x7e8000001e00780b */ /* 0x040fe20003f04200 */
[----:B------:R-:W-:Y:S01]  /*11b0*/  @P1 FMUL R31, R31, 0.25 ;  /* 0x3e8000001f1f1820 */ /* 0x000fe20000400000 */
[----:B------:R-:W-:Y:S01]  /*11c0*/  FSETP.GEU.AND P4, PT, |R30|, 1.175494350822287508e-38, PT ;  /* 0x008000001e00780b */ /* 0x000fe20003f8e200 */
[----:B------:R-:W-:Y:S01]  /*11d0*/  @P1 FMUL R17, R17, 0.25 ;  /* 0x3e80000011111820 */ /* 0x000fe20000400000 */
[----:B------:R-:W-:Y:S01]  /*11e0*/  MOV R13, R7 ;  /* 0x00000007000d7202 */ /* 0x000fe20000000f00 */
[----:B------:R-:W-:Y:S01]  /*11f0*/  @!P5 FMUL R31, R31, 16777216 ;  /* 0x4b8000001f1fd820 */ /* 0x000fe20000400000 */
[----:B------:R-:W-:Y:S01]  /*1200*/  FSEL R18, RZ, -23, P3 ;  /* 0xc1b80000ff127808 */ /* 0x000fe20001800000 */
[----:B------:R-:W-:Y:S01]  /*1210*/  @P1 FMUL R16, R16, 0.25 ;  /* 0x3e80000010101820 */ /* 0x000fe20000400000 */
[----:B------:R-:W-:Y:S01]  /*1220*/  @P1 FMUL R9, R9, 0.25 ;  /* 0x3e80000009091820 */ /* 0x000fe20000400000 */
[----:B------:R-:W-:Y:S01]  /*1230*/  @P1 FMUL R8, R8, 0.25 ;  /* 0x3e80000008081820 */ /* 0x000fe20000400000 */
[----:B------:R-:W-:Y:S01]  /*1240*/  @!P5 FMUL R17, R17, 16777216 ;  /* 0x4b8000001111d820 */ /* 0x000fe20000400000 */
[----:B------:R-:W2:Y:S01]  /*1250*/  MUFU.RCP R31, R31 ;  /* 0x0000001f001f7308 */ /* 0x000ea20000001000 */
[----:B------:R-:W-:Y:S01]  /*1260*/  @!P5 FMUL R16, R16, 16777216 ;  /* 0x4b8000001010d820 */ /* 0x000fe20000400000 */
[----:B------:R-:W-:Y:S01]  /*1270*/  @!P5 FMUL R9, R9, 16777216 ;  /* 0x4b8000000909d820 */ /* 0x000fe20000400000 */
[----:B------:R-:W-:Y:S01]  /*1280*/  @!P5 FMUL R8, R8, 16777216 ;  /* 0x4b8000000808d820 */ /* 0x000fe20000400000 */
[----:B------:R-:W-:Y:S01]  /*1290*/  @P0 FMUL R13, R13, 0.25 ;  /* 0x3e8000000d0d0820 */ /* 0x000fe20000400000 */
[----:B------:R-:W-:Y:S01]  /*12a0*/  @P0 FMUL R6, R6, 0.25 ;  /* 0x3e80000006060820 */ /* 0x000fe20000400000 */
[----:B------:R-:W-:Y:S01]  /*12b0*/  @P0 FMUL R11, R11, 0.25 ;  /* 0x3e8000000b0b0820 */ /* 0x000fe20000400000 */
[----:B------:R-:W-:Y:S01]  /*12c0*/  @P0 FMUL R10, R10, 0.25 ;  /* 0x3e8000000a0a0820 */ /* 0x000fe20000400000 */
[C---:B0-----:R-:W-:Y:S01]  /*12d0*/  LOP3.LUT R2, R0.reuse, 0x20, RZ, 0xc0, !PT ;  /* 0x0000002000027812 */ /* 0x041fe200078ec0ff */
[C---:B------:R-:W-:Y:S01]  /*12e0*/  IMAD.SHL.U32 R7, R0.reuse, 0x20, RZ ;  /* 0x0000002000077824 */ /* 0x040fe200078e00ff */
[C---:B------:R-:W-:Y:S01]  /*12f0*/  LOP3.LUT R12, R0.reuse, 0x3, RZ, 0xc0, !PT ;  /* 0x00000003000c7812 */ /* 0x040fe200078ec0ff */
[----:B------:R-:W-:Y:S01]  /*1300*/  IMAD.SHL.U32 R3, R0, 0x4, RZ ;  /* 0x0000000400037824 */ /* 0x000fe200078e00ff */
[----:B------:R-:W-:Y:S01]  /*1310*/  ISETP.NE.U32.AND P6, PT, R2, RZ, PT ;  /* 0x000000ff0200720c */ /* 0x000fe20003fc5070 */
[----:B------:R-:W-:Y:S01]  /*1320*/  @!P4 FMUL R13, R13, 16777216 ;  /* 0x4b8000000d0dc820 */ /* 0x000fe20000400000 */
[----:B------:R-:W-:Y:S01]  /*1330*/  FSEL R2, R5, R30, !P3 ;  /* 0x0000001e05027208 */ /* 0x000fe20005800000 */
[----:B------:R-:W-:Y:S01]  /*1340*/  VIADD R5, R4, 0xc0cafb0d ;  /* 0xc0cafb0d04057836 */ /* 0x000fe20000000000 */
[----:B------:R-:W-:Y:S01]  /*1350*/  SHF.L.U32 R25, R12, 0x5, RZ ;  /* 0x000000050c197819 */ /* 0x000fe200000006ff */
[----:B------:R-:W-:Y:S01]  /*1360*/  @P0 FMUL R30, R30, 0.25 ;  /* 0x3e8000001e1e0820 */ /* 0x000fe20000400000 */
[----:B------:R-:W-:Y:S01]  /*1370*/  LOP3.LUT R14, R7, 0x300, RZ, 0xc0, !PT ;  /* 0x00000300070e7812 */ /* 0x000fe200078ec0ff */
[----:B------:R-:W-:Y:S01]  /*1380*/  VIADD R21, R2, 0xc0cafb0d ;  /* 0xc0cafb0d02157836 */ /* 0x000fe20000000000 */
[----:B------:R-:W-:Y:S01]  /*1390*/  LOP3.LUT R15, R5, 0xff800000, RZ, 0xc0, !PT ;  /* 0xff800000050f7812 */ /* 0x000fe200078ec0ff */
[----:B------:R-:W-:Y:S01]  /*13a0*/  @!P4 FMUL R30, R30, 16777216 ;  /* 0x4b8000001e1ec820 */ /* 0x000fe20000400000 */
[----:B------:R-:W-:Y:S01]  /*13b0*/  FSEL R12, RZ, -23, P2 ;  /* 0xc1b80000ff0c7808 */ /* 0x000fe20001000000 */
[----:B--2---:R-:W-:Y:S01]  /*13c0*/  FMUL R17, R31, R17 ;  /* 0x000000111f117220 */ /* 0x004fe20000400000 */
[----:B------:R-:W-:Y:S01]  /*13d0*/  LOP3.LUT R21, R21, 0xff800000, RZ, 0xc0, !PT ;  /* 0xff80000015157812 */ /* 0x000fe200078ec0ff */
[----:B------:R-:W-:Y:S01]  /*13e0*/  FMUL R16, R31, R16 ;  /* 0x000000101f107220 */ /* 0x000fe20000400000 */
[----:B------:R-:W-:Y:S01]  /*13f0*/  I2FP.F32.S32 R7, R15 ;  /* 0x0000000f00077245 */ /* 0x000fe20000201400 */
[----:B------:R-:W-:Y:S01]  /*1400*/  IMAD.IADD R15, R4, 0x1, -R15 ;  /* 0x00000001040f7824 */ /* 0x000fe200078e0a0f */
[----:B------:R-:W-:Y:S01]  /*1410*/  I2FP.F32.S32 R19, R21 ;  /* 0x0000001500137245 */ /* 0x000fe20000201400 */
[----:B------:R-:W-:Y:S01]  /*1420*/  IMAD.IADD R21, R2, 0x1, -R21 ;  /* 0x0000000102157824 */ /* 0x000fe200078e0a15 */
[----:B------:R-:W-:Y:S01]  /*1430*/  LOP3.LUT R22, R0, 0xc0, RZ, 0xc0, !PT ;  /* 0x000000c000167812 */ /* 0x000fe200078ec0ff */
[----:B------:R-:W-:Y:S01]  /*1440*/  FFMA.FTZ R12, R7, 1.1920928955078125e-07, R12 ;  /* 0x34000000070c7823 */ /* 0x000fe2000001000c */
[----:B------:R-:W-:Y:S01]  /*1450*/  LOP3.LUT R27, R14, 0xfc, R3, 0xf8, !PT ;  /* 0x000000fc0e1b7812 */ /* 0x000fe200078ef803 */
[----:B------:R-:W-:Y:S01]  /*1460*/  FFMA.FTZ R7, R19, 1.1920928955078125e-07, R18 ;  /* 0x3400000013077823 */ /* 0x000fe20000010012 */
[----:B------:R-:W-:Y:S01]  /*1470*/  SHF.R.U32.HI R22, RZ, 0x1, R22 ;  /* 0x00000001ff167819 */ /* 0x000fe20000011616 */
[----:B------:R-:W0:Y:S01]  /*1480*/  MUFU.RCP R18, R30 ;  /* 0x0000001e00127308 */ /* 0x000e220000001000 */
[----:B------:R-:W-:Y:S01]  /*1490*/  MOV R19, 0x3dc6b27f ;  /* 0x3dc6b27f00137802 */ /* 0x000fe20000000f00 */
[----:B------:R-:W-:Y:S01]  /*14a0*/  FADD R15, R15, -1 ;  /* 0xbf8000000f0f7421 */ /* 0x000fe20000000000 */
[----:B------:R-:W-:Y:S01]  /*14b0*/  LOP3.LUT R5, R27, R22, RZ, 0x3c, !PT ;  /* 0x000000161b057212 */ /* 0x000fe200078e3cff */
[C---:B------:R-:W-:Y:S01]  /*14c0*/  FMUL R22, R31.reuse, R9 ;  /* 0x000000091f167220 */ /* 0x040fe20000400000 */
[----:B------:R-:W-:Y:S01]  /*14d0*/  FMUL R31, R31, R8 ;  /* 0x000000081f1f7220 */ /* 0x000fe20000400000 */
[----:B------:R-:W-:Y:S01]  /*14e0*/  FFMA.FTZ R8, R15, R19, -0.16845393180847167969 ;  /* 0xbe2c7f300f087423 */ /* 0x000fe20000010013 */
[----:B------:R-:W-:Y:S01]  /*14f0*/  @!P4 FMUL R6, R6, 16777216 ;  /* 0x4b8000000606c820 */ /* 0x000fe20000400000 */
[----:B------:R-:W-:Y:S01]  /*1500*/  @!P4 FMUL R11, R11, 16777216 ;  /* 0x4b8000000b0bc820 */ /* 0x000fe20000400000 */
[----:B------:R-:W-:Y:S01]  /*1510*/  @!P4 FMUL R10, R10, 16777216 ;  /* 0x4b8000000a0ac820 */ /* 0x000fe20000400000 */
[----:B------:R-:W-:Y:S01]  /*1520*/  FFMA.FTZ R8, R15, R8, 0.1716887056827545166 ;  /* 0x3e2fcf2a0f087423 */ /* 0x000fe20000010008 */
[--C-:B------:R-:W-:Y:S01]  /*1530*/  LOP3.LUT R25, R25, 0x1c, R0.reuse, 0xf8, !PT ;  /* 0x0000001c19197812 */ /* 0x100fe200078ef800 */
[----:B------:R-:W-:Y:S01]  /*1540*/  UMOV UR4, 0x400 ;  /* 0x0000040000047882 */ /* 0x000fe20000000000 */
[----:B------:R-:W-:Y:S01]  /*1550*/  SEL R14, RZ, 0x240, !P6 ;  /* 0x00000240ff0e7807 */ /* 0x000fe20007000000 */
[----:B------:R-:W-:Y:S01]  /*1560*/  FFMA.FTZ R24, R15, R8, -0.17900948226451873779 ;  /* 0xbe374e430f187423 */ /* 0x000fe20000010008 */
[----:B------:R-:W-:Y:S01]  /*1570*/  FADD R8, R21, -1 ;  /* 0xbf80000015087421 */ /* 0x000fe20000000000 */
[----:B-1----:R-:W-:Y:S01]  /*1580*/  ULEA UR6, UR5, UR4, 0x18 ;  /* 0x0000000405067291 */ /* 0x002fe2000f8ec03f */
[C---:B0-----:R-:W-:Y:S01]  /*1590*/  FMUL R13, R18.reuse, R13 ;  /* 0x0000000d120d7220 */ /* 0x041fe20000400000 */
[C---:B------:R-:W-:Y:S01]  /*15a0*/  FMUL R6, R18.reuse, R6 ;  /* 0x0000000612067220 */ /* 0x040fe20000400000 */
[C---:B------:R-:W-:Y:S01]  /*15b0*/  FMUL R26, R18.reuse, R11 ;  /* 0x0000000b121a7220 */ /* 0x040fe20000400000 */
[----:B------:R-:W-:Y:S01]  /*15c0*/  FMUL R9, R18, R10 ;  /* 0x0000000a12097220 */ /* 0x000fe20000400000 */
[----:B------:R-:W-:Y:S01]  /*15d0*/  LOP3.LUT R14, R25, R14, RZ, 0x3c, !PT ;  /* 0x0000000e190e7212 */ /* 0x000fe200078e3cff */
[----:B------:R-:W-:Y:S01]  /*15e0*/  FFMA.FTZ R19, R8, R19, -0.16845393180847167969 ;  /* 0xbe2c7f3008137423 */ /* 0x000fe20000010013 */
[----:B------:R-:W-:Y:S01]  /*15f0*/  F2FP.F16.F32.PACK_AB R31, R16, R31 ;  /* 0x0000001f101f723e */ /* 0x000fe200000000ff */
[----:B------:R-:W-:Y:S01]  /*1600*/  FFMA.FTZ R24, R15, R24, 0.20512372255325317383 ;  /* 0x3e520bf40f187423 */ /* 0x000fe20000010018 */
[----:B------:R-:W-:Y:S01]  /*1610*/  F2FP.F16.F32.PACK_AB R17, R17, R22 ;  /* 0x000000161111723e */ /* 0x000fe200000000ff */
[----:B------:R-:W-:Y:S01]  /*1620*/  FFMA.FTZ R19, R8, R19, 0.1716887056827545166 ;  /* 0x3e2fcf2a08137423 */ /* 0x000fe20000010013 */
[----:B------:R-:W-:Y:S01]  /*1630*/  F2FP.F16.F32.PACK_AB R6, R6, R9 ;  /* 0x000000090606723e */ /* 0x000fe200000000ff */
[----:B------:R-:W-:Y:S01]  /*1640*/  STS [R14+UR6], R31 ;  /* 0x0000001f0e007988 */ /* 0x000fe20008000806 */
[----:B------:R-:W-:Y:S01]  /*1650*/  F2FP.F16.F32.PACK_AB R13, R13, R26 ;  /* 0x0000001a0d0d723e */ /* 0x000fe200000000ff */
[----:B------:R-:W-:Y:S01]  /*1660*/  FFMA.FTZ R19, R8, R19, -0.17900948226451873779 ;  /* 0xbe374e4308137423 */ /* 0x000fe20000010013 */
[----:B------:R-:W-:Y:S01]  /*1670*/  LOP3.LUT R16, R14, 0x20, RZ, 0x3c, !PT ;  /* 0x000000200e107812 */ /* 0x000fe200078e3cff */
[----:B------:R-:W-:Y:S01]  /*1680*/  STS [R14+UR6+0x80], R17 ;  /* 0x000080110e007988 */ /* 0x000fe20008000806 */
[C---:B------:R-:W-:Y:S01]  /*1690*/  FFMA.FTZ R24, R15.reuse, R24, -0.24046532809734344482 ;  /* 0xbe763c8b0f187423 */ /* 0x040fe20000010018 */
[C---:B------:R-:W-:Y:S01]  /*16a0*/  FFMA.FTZ R19, R8.reuse, R19, 0.20512372255325317383 ;  /* 0x3e520bf408137423 */ /* 0x040fe20000010013 */
[----:B------:R-:W0:Y:S01]  /*16b0*/  LDC.64 R10, c[0x0][0x228] ;  /* 0x00008a00ff0a7b82 */ /* 0x000e220000000a00 */
[----:B------:R-:W-:Y:S01]  /*16c0*/  STS [R16+UR6+0x100], R6 ;  /* 0x0001000610007988 */ /* 0x000fe20008000806 */
[C---:B------:R-:W-:Y:S01]  /*16d0*/  FFMA.FTZ R24, R15.reuse, R24, 0.28857114911079406738 ;  /* 0x3e93bf990f187423 */ /* 0x040fe20000010018 */
[C---:B------:R-:W-:Y:S01]  /*16e0*/  FFMA.FTZ R19, R8.reuse, R19, -0.24046532809734344482 ;  /* 0xbe763c8b08137423 */ /* 0x040fe20000010013 */
[----:B------:R-:W-:Y:S01]  /*16f0*/  ULDC.64 UR4, c[0x0][0x270] ;  /* 0x00009c0000047ab9 */ /* 0x000fe20000000a00 */
[----:B------:R1:W-:Y:S01]  /*1700*/  STS [R16+UR6+0x180], R13 ;  /* 0x0001800d10007988 */ /* 0x0003e20008000806 */
[C---:B------:R-:W-:Y:S01]  /*1710*/  FFMA.FTZ R24, R15.reuse, R24, -0.36067417263984680176 ;  /* 0xbeb8aa490f187423 */ /* 0x040fe20000010018 */
[C---:B------:R-:W-:Y:S01]  /*1720*/  FFMA.FTZ R19, R8.reuse, R19, 0.28857114911079406738 ;  /* 0x3e93bf9908137423 */ /* 0x040fe20000010013 */
[----:B------:R-:W2:Y:S08]  /*1730*/  LDC R9, c[0x0][0x278] ;  /* 0x00009e00ff097b82 */ /* 0x000eb00000000800 */
[----:B------:R-:W-:Y:S01]  /*1740*/  BAR.SYNC.DEFER_BLOCKING 0x0 ;  /* 0x0000000000007b1d */ /* 0x000fe20000010000 */
[C---:B------:R-:W-:Y:S01]  /*1750*/  FFMA.FTZ R24, R15.reuse, R24, 0.48089820146560668945 ;  /* 0x3ef6384a0f187423 */ /* 0x040fe20000010018 */
[----:B------:R-:W-:Y:S01]  /*1760*/  FFMA.FTZ R19, R8, R19, -0.36067417263984680176 ;  /* 0xbeb8aa4908137423 */ /* 0x000fe20000010013 */
[----:B------:R-:W-:Y:S01]  /*1770*/  UIMAD UR4, UR10, UR4, URZ ;  /* 0x000000040a0472a4 */ /* 0x000fe2000f8e023f */
[----:B------:R-:W-:Y:S01]  /*1780*/  ISETP.GE.U32.AND P1, PT, R4, 0x7f800000, PT ;  /* 0x7f8000000400780c */ /* 0x000fe20003f26070 */
[----:B------:R-:W-:Y:S01]  /*1790*/  FFMA.FTZ R24, R15, R24, -0.72134751081466674805 ;  /* 0xbf38aa3b0f187423 */ /* 0x000fe20000010018 */
[C---:B------:R-:W-:Y:S01]  /*17a0*/  FFMA.FTZ R19, R8.reuse, R19, 0.48089820146560668945 ;  /* 0x3ef6384a08137423 */ /* 0x040fe20000010013 */
[----:B-1----:R-:W-:Y:S01]  /*17b0*/  IMAD R13, R33, UR5, RZ ;  /* 0x00000005210d7c24 */ /* 0x002fe2000f8e02ff */
[----:B------:R-:W-:Y:S01]  /*17c0*/  USHF.L.U32 UR7, UR4, 0x1, URZ ;  /* 0x0000000104077899 */ /* 0x000fe2000800063f */
[C---:B------:R-:W-:Y:S01]  /*17d0*/  FMUL R24, R15.reuse, R24 ;  /* 0x000000180f187220 */ /* 0x040fe20000400000 */
[----:B------:R-:W-:Y:S01]  /*17e0*/  FFMA.FTZ R19, R8, R19, -0.72134751081466674805 ;  /* 0xbf38aa3b08137423 */ /* 0x000fe20000010013 */
[----:B------:R-:W-:Y:S01]  /*17f0*/  SHF.L.U32 R18, R0, 0x3, RZ ;  /* 0x0000000300127819 */ /* 0x000fe200000006ff */
[----:B------:R-:W-:Y:S01]  /*1800*/  UIMAD.WIDE UR4, UR4, 0x2, URZ ;  /* 0x00000002040478a5 */ /* 0x000fe2000f8e023f */
[----:B------:R-:W-:Y:S01]  /*1810*/  FMUL R24, R15, R24 ;  /* 0x000000180f187220 */ /* 0x000fe20000400000 */
[----:B------:R-:W-:Y:S01]  /*1820*/  FMUL R19, R8, R19 ;  /* 0x0000001308137220 */ /* 0x000fe20000400000 */
[----:B------:R-:W-:-:S02]  /*1830*/  SHF.R.U32.HI R17, RZ, 0x1, R0 ;  /* 0x00000001ff117819 */ /* 0x000fc40000011600 */
[----:B------:R-:W-:Y:S01]  /*1840*/  FFMA.FTZ R15, R15, 1.4426950216293334961, R24 ;  /* 0x3fb8aa3b0f0f7823 */ /* 0x000fe20000010018 */
[----:B------:R-:W-:Y:S01]  /*1850*/  FMUL R19, R8, R19 ;  /* 0x0000001308137220 */ /* 0x000fe20000400000 */
[----:B------:R-:W-:Y:S01]  /*1860*/  ISETP.GE.U32.AND P2, PT, R2, 0x7f800000, PT ;  /* 0x7f8000000200780c */ /* 0x000fe20003f46070 */
[----:B------:R-:W-:Y:S01]  /*1870*/  ULDC UR4, c[0x0][0x27c] ;  /* 0x00009f0000047ab9 */ /* 0x000fe20000000800 */
[----:B------:R-:W-:Y:S01]  /*1880*/  FADD R12, R12, R15 ;  /* 0x0000000f0c0c7221 */ /* 0x000fe20000000000 */
[----:B------:R-:W-:Y:S01]  /*1890*/  FFMA.FTZ R8, R8, 1.4426950216293334961, R19 ;  /* 0x3fb8aa3b08087823 */ /* 0x000fe20000010013 */
[----:B------:R-:W-:Y:S01]  /*18a0*/  LOP3.LUT R14, R18, 0x38, RZ, 0xc0, !PT ;  /* 0x00000038120e7812 */ /* 0x000fe200078ec0ff */
[----:B------:R1:W3:Y:S01]  /*18b0*/  LDS R6, [R5+UR6] ;  /* 0x0000000605067984 */ /* 0x0002e20008000800 */
[----:B------:R-:W-:Y:S01]  /*18c0*/  LOP3.LUT R17, R17, 0x4, RZ, 0xc0, !PT ;  /* 0x0000000411117812 */ /* 0x000fe200078ec0ff */
[----:B------:R-:W-:Y:S01]  /*18d0*/  FADD R7, R7, R8 ;  /* 0x0000000807077221 */ /* 0x000fe20000000000 */
[----:B------:R-:W-:Y:S01]  /*18e0*/  SHF.R.U32.HI R8, RZ, 0x5, R0 ;  /* 0x00000005ff087819 */ /* 0x000fe20000011600 */
[----:B------:R-:W-:Y:S01]  /*18f0*/  UIMAD UR4, UR10, UR4, URZ ;  /* 0x000000040a0472a4 */ /* 0x000fe2000f8e023f */
[----:B------:R-:W-:Y:S01]  /*1900*/  IADD3 R14, R17, UR6, R14 ;  /* 0x00000006110e7c10 */ /* 0x000fe2000fffe00e */
[----:B------:R-:W-:Y:S01]  /*1910*/  @P1 IMAD.MOV.U32 R17, RZ, RZ, 0x7f800000 ;  /* 0x7f800000ff111424 */ /* 0x000fe200078e00ff */
[----:B------:R-:W-:Y:S01]  /*1920*/  FSETP.NEU.AND P0, PT, R4, RZ, PT ;  /* 0x000000ff0400720b */ /* 0x000fe20003f0d000 */
[----:B-1----:R-:W-:-:S02]  /*1930*/  IMAD.SHL.U32 R5, R13, 0x2, RZ ;  /* 0x000000020d057824 */ /* 0x002fc400078e00ff */
[----:B------:R-:W-:Y:S01]  /*1940*/  @P1 FFMA.FTZ R12, R4, R17, +INF ;  /* 0x7f800000040c1423 */ /* 0x000fe20000010011 */
[----:B------:R-:W-:Y:S02]  /*1950*/  @P2 MOV R17, 0x7f800000 ;  /* 0x7f80000000112802 */ /* 0x000fe40000000f00 */
[----:B0-----:R-:W-:Y:S01]  /*1960*/  IADD3 R15, P3, P4, R5, UR7, R10 ;  /* 0x00000007050f7c10 */ /* 0x001fe2000fc7e00a */
[----:B------:R-:W-:Y:S01]  /*1970*/  USHF.L.U32 UR7, UR4, 0x2, URZ ;  /* 0x0000000204077899 */ /* 0x000fe2000800063f */
[----:B------:R-:W-:Y:S01]  /*1980*/  SGXT.U32 R10, R8, 0x3 ;  /* 0x00000003080a781a */ /* 0x000fe20000000000 */
[----:B------:R-:W-:Y:S01]  /*1990*/  IMAD.HI R8, R13, 0x2, RZ ;  /* 0x000000020d087827 */ /* 0x000fe200078e02ff */
[----:B------:R-:W-:-:S03]  /*19a0*/  FSETP.NEU.AND P1, PT, R2, RZ, PT ;  /* 0x000000ff0200720b */ /* 0x000fc60003f2d000 */
[----:B------:R-:W-:Y:S01]  /*19b0*/  @P2 FFMA.FTZ R7, R2, R17, +INF ;  /* 0x7f80000002072423 */ /* 0x000fe20000010011 */
[----:B------:R-:W0:Y:S01]  /*19c0*/  LDC.64 R4, c[0x0][0x230] ;  /* 0x00008c00ff047b82 */ /* 0x000e220000000a00 */
[----:B--2---:R-:W-:Y:S01]  /*19d0*/  IMAD R10, R10, R9, RZ ;  /* 0x000000090a0a7224 */ /* 0x004fe200078e02ff */
[----:B------:R-:W-:Y:S01]  /*19e0*/  IADD3.X R13, R8, UR5, R11, P3, P4 ;  /* 0x00000005080d7c10 */ /* 0x000fe20009fe840b */
[----:B------:R-:W-:Y:S01]  /*19f0*/  UIMAD.WIDE UR4, UR4, 0x4, URZ ;  /* 0x00000004040478a5 */ /* 0x000fe2000f8e023f */
[----:B------:R-:W-:Y:S01]  /*1a00*/  LOP3.LUT R11, R3, 0x40, RZ, 0xc0, !PT ;  /* 0x00000040030b7812 */ /* 0x000fe200078ec0ff */
[----:B------:R-:W-:Y:S01]  /*1a10*/  IMAD R3, R9, 0x8, R10 ;  /* 0x0000000809037824 */ /* 0x000fe200078e020a */
[----:B------:R-:W-:-:S03]  /*1a20*/  LEA R8, P3, R10, R15, 0x1 ;  /* 0x0000000f0a087211 */ /* 0x000fc600078608ff */
[----:B------:R-:W-:Y:S01]  /*1a30*/  IMAD.IADD R14, R11, 0x1, R14 ;  /* 0x000000010b0e7824 */ /* 0x000fe200078e020e */
[----:B------:R-:W-:Y:S02]  /*1a40*/  LEA.HI.X.SX32 R9, R10, R13, 0x1, P3 ;  /* 0x0000000d0a097211 */ /* 0x000fe400018f0eff */
[C---:B------:R-:W-:Y:S02]  /*1a50*/  LEA R2, P2, R3.reuse, R15, 0x1 ;  /* 0x0000000f03027211 */ /* 0x040fe400078408ff */
[----:B------:R-:W-:Y:S02]  /*1a60*/  FSEL R11, R12, -INF , P0 ;  /* 0xff8000000c0b7808 */ /* 0x000fe40000000000 */
[----:B------:R-:W-:Y:S02]  /*1a70*/  LEA.HI.X.SX32 R3, R3, R13, 0x1, P2 ;  /* 0x0000000d03037211 */ /* 0x000fe400010f0eff */
[----:B------:R-:W-:Y:S01]  /*1a80*/  FSEL R10, R7, -INF , P1 ;  /* 0xff800000070a7808 */ /* 0x000fe20000800000 */
[----:B------:R-:W-:Y:S01]  /*1a90*/  FFMA R20, R11, 0.69314718246459960938, R20 ;  /* 0x3f3172180b147823 */ /* 0x000fe20000000014 */
[C---:B------:R-:W-:Y:S01]  /*1aa0*/  LOP3.LUT P0, RZ, R0.reuse, 0xe0, RZ, 0xc0, !PT ;  /* 0x000000e000ff7812 */ /* 0x040fe2000780c0ff */
[----:B---3--:R1:W-:Y:S01]  /*1ab0*/  STG.E.U16 desc[UR16][R8.64], R6 ;  /* 0x0000000608007986 */ /* 0x0083e2000c101510 */
[----:B------:R-:W-:Y:S01]  /*1ac0*/  SHF.L.U32 R0, R0, 0x1, RZ ;  /* 0x0000000100007819 */ /* 0x000fe200000006ff */
[----:B------:R-:W-:Y:S01]  /*1ad0*/  FFMA R21, R10, 0.69314718246459960938, R23 ;  /* 0x3f3172180a157823 */ /* 0x000fe20000000017 */
[----:B------:R-:W-:-:S05]  /*1ae0*/  IMAD.SHL.U32 R7, R33, 0x4, RZ ;  /* 0x0000000421077824 */ /* 0x000fca00078e00ff */
[----:B0-----:R-:W-:Y:S02]  /*1af0*/  IADD3 R4, P1, P2, R7, UR7, R4 ;  /* 0x0000000707047c10 */ /* 0x001fe4000fa3e004 */
[----:B-1----:R-:W-:Y:S02]  /*1b00*/  PRMT R9, R6, 0x7632, R9 ;  /* 0x0000763206097816 */ /* 0x002fe40000000009 */
[----:B------:R-:W-:Y:S01]  /*1b10*/  LOP3.LUT R6, R0, 0x78, RZ, 0xc0, !PT ;  /* 0x0000007800067812 */ /* 0x000fe200078ec0ff */
[----:B------:R-:W-:Y:S02]  /*1b20*/  IMAD.HI R0, R33, 0x4, RZ ;  /* 0x0000000421007827 */ /* 0x000fe400078e02ff */
[----:B------:R0:W-:Y:S03]  /*1b30*/  STG.E.U16 desc[UR16][R2.64], R9 ;  /* 0x0000000902007986 */ /* 0x0001e6000c101510 */
[----:B------:R-:W-:Y:S01]  /*1b40*/  IADD3.X R5, R0, UR5, R5, P1, P2 ;  /* 0x0000000500057c10 */ /* 0x000fe20008fe4405 */
[----:B------:R-:W-:Y:S06]  /*1b50*/  BAR.SYNC.DEFER_BLOCKING 0x0 ;  /* 0x0000000000007b1d */ /* 0x000fec0000010000 */
[----:B------:R0:W-:Y:S02]  /*1b60*/  STS.64 [R6+UR6], R20 ;  /* 0x0000001406007988 */ /* 0x0001e40008000a06 */
[----:B------:R-:W-:Y:S06]  /*1b70*/  BAR.SYNC.DEFER_BLOCKING 0x0 ;  /* 0x0000000000007b1d */ /* 0x000fec0000010000 */
[----:B------:R-:W-:Y:S05]  /*1b80*/  @P0 EXIT ;  /* 0x000000000000094d */ /* 0x000fea0003800000 */
[----:B0-----:R-:W0:Y:S04]  /*1b90*/  LDS R3, [R14] ;  /* 0x000000000e037984 */ /* 0x001e280000000800 */
[----:B0-----:R-:W-:Y:S01]  /*1ba0*/  STG.E desc[UR16][R4.64], R3 ;  /* 0x0000000304007986 */ /* 0x001fe2000c101910 */
[----:B------:R-:W-:Y:S05]  /*1bb0*/  EXIT ;  /* 0x000000000000794d */ /* 0x000fea0003800000 */
.L_x_2:
[----:B------:R-:W-:-:S00]  /*1bc0*/  BRA `(.L_x_2) ;  /* 0xfffffffc00fc7947 */ /* 0x000fc0000383ffff */
[----:B------:R-:W-:-:S00]  /*1bd0*/  NOP ;  /* 0x0000000000007918 */ /* 0x000fc00000000000 */
        /* <DEDUP_REMOVED lines=10> */
.L_x_3:


//--------------------- .nv.global.init           --------------------------
	.section	.nv.global.init,"aw",@progbits
.nv.global.init:
	.type		_$_str,@object
	.size		_$_str,(.L_0 - _$_str)
_$_str:
        /*0000*/ 	.byte	0x5f, 0x5f, 0x43, 0x55, 0x44, 0x41, 0x5f, 0x46, 0x54, 0x5a, 0x00
.L_0:


//--------------------- .nv.shared.attn_fwd       --------------------------
	.section	.nv.shared.attn_fwd,"aw",@nobits
	.sectionflags	@""
	.align	16
	.zero		1024


//--------------------- .nv.shared.reserved.0     --------------------------
	.section	.nv.shared.reserved.0,"aw",@nobits
	.weak		__nv_reservedSMEM_offset_0_alias
	.size		__nv_reservedSMEM_offset_0_alias, 0, 0
	.other		__nv_reservedSMEM_offset_0_alias,@"STO_CUDA_RESERVED_SHARED STV_DEFAULT"
__nv_reservedSMEM_offset_0_alias:
	.zero		0


//--------------------- .nv.constant0.attn_fwd    --------------------------
	.section	.nv.constant0.attn_fwd,"a",@progbits
	.sectionflags	@""
	.align	4
.nv.constant0.attn_fwd:
	.zero		664


//--------------------- SYMBOLS --------------------------

	.type		.nv.reservedSmem.offset0,@object
	.size		.nv.reservedSmem.offset0,0x4
